	.target	sm_90a

	.elftype	@"ET_EXEC"


//--------------------- .note.nv.tkinfo           --------------------------
	.section	.note.nv.tkinfo,"",@"SHT_NOTE"
	.sectionflags	@"SHF_NOTE_NV_TKINFO"
	.tkinfo
        /*0018*/ 	.word	0x00000002
        /*0030*/ 	.string	""
        /*0030*/ 	.string	"ptxas"
        /*0030*/ 	.string	"Cuda compilation tools, release 13.0, V13.0.88"
        /*0030*/ 	.string	"Build cuda_13.0.r13.0/compiler.36424714_0"
        /*0030*/ 	.string	"-v  -suppress-debug-info  -lineinfo  -arch sm_90a "



//--------------------- .note.nv.cuinfo           --------------------------
	.section	.note.nv.cuinfo,"",@"SHT_NOTE"
	.sectionflags	@"SHF_NOTE_NV_CUINFO"
        /*0018*/ 	.short	0x0002
        /*001a*/ 	.short	0x005a
        /*001c*/ 	.short	0x0082
	.zero		2


//--------------------- .nv.info                  --------------------------
	.section	.nv.info,"",@"SHT_CUDA_INFO"
	.align	4


	//----- nvinfo : EIATTR_REGCOUNT
	.align		4
        /*0000*/ 	.byte	0x04, 0x2f
        /*0002*/ 	.short	(.L_1 - .L_0)
	.align		4
.L_0:
        /*0004*/ 	.word	index@(matmul_kernel)
        /*0008*/ 	.word	0x000000ff


	//----- nvinfo : EIATTR_FRAME_SIZE
	.align		4
.L_1:
        /*000c*/ 	.byte	0x04, 0x11
        /*000e*/ 	.short	(.L_3 - .L_2)
	.align		4
.L_2:
        /*0010*/ 	.word	index@(matmul_kernel)
        /*0014*/ 	.word	0x00000010


	//----- nvinfo : EIATTR_MIN_STACK_SIZE
	.align		4
.L_3:
        /*0018*/ 	.byte	0x04, 0x12
        /*001a*/ 	.short	(.L_5 - .L_4)
	.align		4
.L_4:
        /*001c*/ 	.word	index@(matmul_kernel)
        /*0020*/ 	.word	0x00000010
.L_5:


//--------------------- .nv.compat                --------------------------
	.section	.nv.compat,"",@"SHT_CUDA_COMPAT_INFO"
	.align	4
        /*0000*/ 	.byte	0x02, 0x09, 0x01, 0x00, 0x02, 0x02, 0x01, 0x00, 0x02, 0x05, 0x05, 0x00, 0x03, 0x07, 0x01, 0x01
        /*0010*/ 	.byte	0x02, 0x03, 0x00, 0x00, 0x02, 0x06, 0x01, 0x00, 0x04, 0x0b, 0x08, 0x00, 0x00, 0x00, 0x00, 0x00
        /*0020*/ 	.byte	0x00, 0x00, 0x00, 0x00


//--------------------- .nv.info.matmul_kernel    --------------------------
	.section	.nv.info.matmul_kernel,"",@"SHT_CUDA_INFO"
	.sectionflags	@""
	.align	4


	//----- nvinfo : EIATTR_CUDA_API_VERSION
	.align		4
        /*0000*/ 	.byte	0x04, 0x37
        /*0002*/ 	.short	(.L_7 - .L_6)
.L_6:
        /*0004*/ 	.word	0x00000082


	//----- nvinfo : EIATTR_KPARAM_INFO
	.align		4
.L_7:
        /*0008*/ 	.byte	0x04, 0x17
        /*000a*/ 	.short	(.L_9 - .L_8)
.L_8:
        /*000c*/ 	.word	0x00000000
        /*0010*/ 	.short	0x000d
        /*0012*/ 	.short	0x0048
        /*0014*/ 	.byte	0x00, 0xf4, 0x21, 0x00


	//----- nvinfo : EIATTR_KPARAM_INFO
	.align		4
.L_9:
        /*0018*/ 	.byte	0x04, 0x17
        /*001a*/ 	.short	(.L_11 - .L_10)
.L_10:
        /*001c*/ 	.word	0x00000000
        /*0020*/ 	.short	0x000c
        /*0022*/ 	.short	0x0040
        /*0024*/ 	.byte	0x00, 0xf4, 0x21, 0x00


	//----- nvinfo : EIATTR_KPARAM_INFO
	.align		4
.L_11:
        /*0028*/ 	.byte	0x04, 0x17
        /*002a*/ 	.short	(.L_13 - .L_12)
.L_12:
        /*002c*/ 	.word	0x00000000
        /*0030*/ 	.short	0x000b
        /*0032*/ 	.short	0x0038
        /*0034*/ 	.byte	0x00, 0xf0, 0x11, 0x00


	//----- nvinfo : EIATTR_KPARAM_INFO
	.align		4
.L_13:
        /*0038*/ 	.byte	0x04, 0x17
        /*003a*/ 	.short	(.L_15 - .L_14)
.L_14:
        /*003c*/ 	.word	0x00000000
        /*0040*/ 	.short	0x000a
        /*0042*/ 	.short	0x0034
        /*0044*/ 	.byte	0x00, 0xf0, 0x11, 0x00


	//----- nvinfo : EIATTR_KPARAM_INFO
	.align		4
.L_15:
        /*0048*/ 	.byte	0x04, 0x17
        /*004a*/ 	.short	(.L_17 - .L_16)
.L_16:
        /*004c*/ 	.word	0x00000000
        /*0050*/ 	.short	0x0009
        /*0052*/ 	.short	0x0030
        /*0054*/ 	.byte	0x00, 0xf0, 0x11, 0x00


	//----- nvinfo : EIATTR_KPARAM_INFO
	.align		4
.L_17:
        /*0058*/ 	.byte	0x04, 0x17
        /*005a*/ 	.short	(.L_19 - .L_18)
.L_18:
        /*005c*/ 	.word	0x00000000
        /*0060*/ 	.short	0x0008
        /*0062*/ 	.short	0x002c
        /*0064*/ 	.byte	0x00, 0xf0, 0x11, 0x00


	//----- nvinfo : EIATTR_KPARAM_INFO
	.align		4
.L_19:
        /*0068*/ 	.byte	0x04, 0x17
        /*006a*/ 	.short	(.L_21 - .L_20)
.L_20:
        /*006c*/ 	.word	0x00000000
        /*0070*/ 	.short	0x0007
        /*0072*/ 	.short	0x0028
        /*0074*/ 	.byte	0x00, 0xf0, 0x11, 0x00


	//----- nvinfo : EIATTR_KPARAM_INFO
	.align		4
.L_21:
        /*0078*/ 	.byte	0x04, 0x17
        /*007a*/ 	.short	(.L_23 - .L_22)
.L_22:
        /*007c*/ 	.word	0x00000000
        /*0080*/ 	.short	0x0006
        /*0082*/ 	.short	0x0024
        /*0084*/ 	.byte	0x00, 0xf0, 0x11, 0x00


	//----- nvinfo : EIATTR_KPARAM_INFO
	.align		4
.L_23:
        /*0088*/ 	.byte	0x04, 0x17
        /*008a*/ 	.short	(.L_25 - .L_24)
.L_24:
        /*008c*/ 	.word	0x00000000
        /*0090*/ 	.short	0x0005
        /*0092*/ 	.short	0x0020
        /*0094*/ 	.byte	0x00, 0xf0, 0x11, 0x00


	//----- nvinfo : EIATTR_KPARAM_INFO
	.align		4
.L_25:
        /*0098*/ 	.byte	0x04, 0x17
        /*009a*/ 	.short	(.L_27 - .L_26)
.L_26:
        /*009c*/ 	.word	0x00000000
        /*00a0*/ 	.short	0x0004
        /*00a2*/ 	.short	0x001c
        /*00a4*/ 	.byte	0x00, 0xf0, 0x11, 0x00


	//----- nvinfo : EIATTR_KPARAM_INFO
	.align		4
.L_27:
        /*00a8*/ 	.byte	0x04, 0x17
        /*00aa*/ 	.short	(.L_29 - .L_28)
.L_28:
        /*00ac*/ 	.word	0x00000000
        /*00b0*/ 	.short	0x0003
        /*00b2*/ 	.short	0x0018
        /*00b4*/ 	.byte	0x00, 0xf0, 0x11, 0x00


	//----- nvinfo : EIATTR_KPARAM_INFO
	.align		4
.L_29:
        /*00b8*/ 	.byte	0x04, 0x17
        /*00ba*/ 	.short	(.L_31 - .L_30)
.L_30:
        /*00bc*/ 	.word	0x00000000
        /*00c0*/ 	.short	0x0002
        /*00c2*/ 	.short	0x0010
        /*00c4*/ 	.byte	0x00, 0xf4, 0x21, 0x00


	//----- nvinfo : EIATTR_KPARAM_INFO
	.align		4
.L_31:
        /*00c8*/ 	.byte	0x04, 0x17
        /*00ca*/ 	.short	(.L_33 - .L_32)
.L_32:
        /*00cc*/ 	.word	0x00000000
        /*00d0*/ 	.short	0x0001
        /*00d2*/ 	.short	0x0008
        /*00d4*/ 	.byte	0x00, 0xf4, 0x21, 0x00


	//----- nvinfo : EIATTR_KPARAM_INFO
	.align		4
.L_33:
        /*00d8*/ 	.byte	0x04, 0x17
        /*00da*/ 	.short	(.L_35 - .L_34)
.L_34:
        /*00dc*/ 	.word	0x00000000
        /*00e0*/ 	.short	0x0000
        /*00e2*/ 	.short	0x0000
        /*00e4*/ 	.byte	0x00, 0xf4, 0x21, 0x00


	//----- nvinfo : EIATTR_SPARSE_MMA_MASK
	.align		4
.L_35:
        /*00e8*/ 	.byte	0x03, 0x50
        /*00ea*/ 	.short	0x0000


	//----- nvinfo : EIATTR_MAXREG_COUNT
	.align		4
        /*00ec*/ 	.byte	0x03, 0x1b
        /*00ee*/ 	.short	0x00ff


	//----- nvinfo : EIATTR_NUM_BARRIERS
	.align		4
        /*00f0*/ 	.byte	0x02, 0x4c
        /*00f2*/ 	.byte	0x01
	.zero		1


	//----- nvinfo : EIATTR_ANNOTATIONS
	.align		4
        /*00f4*/ 	.byte	0x04, 0x55
        /*00f6*/ 	.short	(.L_37 - .L_36)


	//   ....[0]....
.L_36:
        /*00f8*/ 	.word	0x00000001
        /*00fc*/ 	.byte	0x70, 0x06, 0x00, 0x00, 0x01, 0x00, 0x00, 0x00, 0xa0, 0x06, 0x00, 0x00, 0x01, 0x00, 0x00, 0x00
        /*010c*/ 	.byte	0xb0, 0x06, 0x00, 0x00, 0x01, 0x00, 0x00, 0x00, 0xb0, 0x40, 0x00, 0x00, 0x01, 0x00, 0x00, 0x00
        /*011c*/ 	.byte	0x20, 0x49, 0x00, 0x00, 0x01, 0x00, 0x00, 0x00, 0x60, 0x49, 0x00, 0x00, 0x01, 0x00, 0x00, 0x00
        /*012c*/ 	.byte	0x90, 0x88, 0x00, 0x00, 0x01, 0x00, 0x00, 0x00, 0xe0, 0x88, 0x00, 0x00, 0x01, 0x00, 0x00, 0x00
        /*013c*/ 	.byte	0x00, 0x89, 0x00, 0x00


	//----- nvinfo : EIATTR_MERCURY_ISA_VERSION
	.align		4
.L_37:
        /*0140*/ 	.byte	0x03, 0x5f
        /*0142*/ 	.short	0x0101


	//----- nvinfo : EIATTR_EXIT_INSTR_OFFSETS
	.align		4
        /*0144*/ 	.byte	0x04, 0x1c
        /*0146*/ 	.short	(.L_39 - .L_38)


	//   ....[0]....
.L_38:
        /*0148*/ 	.word	0x00009240


	//   ....[1]....
        /*014c*/ 	.word	0x00009270


	//----- nvinfo : EIATTR_REQNTID
	.align		4
.L_39:
        /*0150*/ 	.byte	0x04, 0x10
        /*0152*/ 	.short	(.L_41 - .L_40)
.L_40:
        /*0154*/ 	.word	0x00000080
        /*0158*/ 	.word	0x00000001
        /*015c*/ 	.word	0x00000001


	//----- nvinfo : EIATTR_CBANK_PARAM_SIZE
	.align		4
.L_41:
        /*0160*/ 	.byte	0x03, 0x19
        /*0162*/ 	.short	0x0050


	//----- nvinfo : EIATTR_PARAM_CBANK
	.align		4
        /*0164*/ 	.byte	0x04, 0x0a
        /*0166*/ 	.short	(.L_43 - .L_42)
	.align		4
.L_42:
        /*0168*/ 	.word	index@(.nv.constant0.matmul_kernel)
        /*016c*/ 	.short	0x0210
        /*016e*/ 	.short	0x0050


	//----- nvinfo : EIATTR_SW_WAR
	.align		4
.L_43:
        /*0170*/ 	.byte	0x04, 0x36
        /*0172*/ 	.short	(.L_45 - .L_44)
.L_44:
        /*0174*/ 	.word	0x00000008
.L_45:


//--------------------- .nv.callgraph             --------------------------
	.section	.nv.callgraph,"",@"SHT_CUDA_CALLGRAPH"
	.align	4
	.sectionentsize	8
	.align		4
        /*0000*/ 	.word	0x00000000
	.align		4
        /*0004*/ 	.word	0xffffffff
	.align		4
        /*0008*/ 	.word	0x00000000
	.align		4
        /*000c*/ 	.word	0xfffffffe
	.align		4
        /*0010*/ 	.word	0x00000000
	.align		4
        /*0014*/ 	.word	0xfffffffd
	.align		4
        /*0018*/ 	.word	0x00000000
	.align		4
        /*001c*/ 	.word	0xfffffffc


//--------------------- .text.matmul_kernel       --------------------------
	.section	.text.matmul_kernel,"ax",@progbits
	.align	128
        .global         matmul_kernel
        .type           matmul_kernel,@function
        .size           matmul_kernel,(.L_x_4 - matmul_kernel)
        .other          matmul_kernel,@"STO_CUDA_ENTRY STV_DEFAULT"
matmul_kernel:
.text.matmul_kernel:
[----:B------:R-:W0:Y:S08]  /*0000*/  LDC R1, c[0x0][0x28] ;  /* 0x00000a00ff017b82 */ /* 0x000e300000000800 */
[----:B------:R-:W1:Y:S01]  /*0010*/  LDC.64 R44, c[0x0][0x228] ;  /* 0x00008a00ff2c7b82 */ /* 0x000e620000000a00 */
[----:B------:R-:W2:Y:S01]  /*0020*/  S2R R5, SR_CTAID.X ;  /* 0x0000000000057919 */ /* 0x000ea20000002500 */
[----:B------:R-:W-:Y:S01]  /*0030*/  ULDC.64 UR8, c[0x0][0x208] ;  /* 0x0000820000087ab9 */ /* 0x000fe20000000a00 */
[----:B------:R-:W-:Y:S01]  /*0040*/  ULDC UR7, c[0x0][0x230] ;  /* 0x00008c0000077ab9 */ /* 0x000fe20000000800 */
[----:B0-----:R-:W-:Y:S01]  /*0050*/  VIADD R1, R1, 0xfffffff0 ;  /* 0xfffffff001017836 */ /* 0x001fe20000000000 */
[----:B------:R-:W0:Y:S03]  /*0060*/  S2R R84, SR_TID.X ;  /* 0x0000000000547919 */ /* 0x000e260000002100 */
[----:B------:R-:W3:Y:S01]  /*0070*/  LDC R228, c[0x0][0x230] ;  /* 0x00008c00ffe47b82 */ /* 0x000ee20000000800 */
[----:B-1----:R-:W-:-:S05]  /*0080*/  VIADD R0, R45, 0x3f ;  /* 0x0000003f2d007836 */ /* 0x002fca0000000000 */
[----:B------:R-:W-:Y:S01]  /*0090*/  SHF.R.S32.HI R3, RZ, 0x1f, R0 ;  /* 0x0000001fff037819 */ /* 0x000fe20000011400 */
[----:B---3--:R-:W-:-:S03]  /*00a0*/  VIADD R228, R228, 0x7f ;  /* 0x0000007fe4e47836 */ /* 0x008fc60000000000 */
[----:B------:R-:W-:Y:S02]  /*00b0*/  LEA.HI R3, R3, R0, RZ, 0x6 ;  /* 0x0000000003037211 */ /* 0x000fe400078f30ff */
[----:B--2---:R-:W-:Y:S02]  /*00c0*/  IABS R8, R5 ;  /* 0x0000000500087213 */ /* 0x004fe40000000000 */
[----:B------:R-:W-:-:S05]  /*00d0*/  SHF.R.S32.HI R3, RZ, 0x6, R3 ;  /* 0x00000006ff037819 */ /* 0x000fca0000011403 */
[----:B------:R-:W-:-:S05]  /*00e0*/  IMAD.SHL.U32 R4, R3, 0x8, RZ ;  /* 0x0000000803047824 */ /* 0x000fca00078e00ff */
[-C--:B------:R-:W-:Y:S02]  /*00f0*/  IABS R7, R4.reuse ;  /* 0x0000000400077213 */ /* 0x080fe40000000000 */
[----:B------:R-:W-:Y:S02]  /*0100*/  IABS R10, R4 ;  /* 0x00000004000a7213 */ /* 0x000fe40000000000 */
[----:B------:R-:W1:Y:S08]  /*0110*/  I2F.RP R0, R7 ;  /* 0x0000000700007306 */ /* 0x000e700000209400 */
[----:B-1----:R-:W1:Y:S02]  /*0120*/  MUFU.RCP R0, R0 ;  /* 0x0000000000007308 */ /* 0x002e640000001000 */
[----:B-1----:R-:W-:-:S02]  /*0130*/  VIADD R2, R0, 0xffffffe ;  /* 0x0ffffffe00027836 */ /* 0x002fc40000000000 */
[----:B------:R-:W-:-:S04]  /*0140*/  IMAD.MOV R0, RZ, RZ, -R10 ;  /* 0x000000ffff007224 */ /* 0x000fc800078e0a0a */
[----:B------:R1:W2:Y:S02]  /*0150*/  F2I.FTZ.U32.TRUNC.NTZ R3, R2 ;  /* 0x0000000200037305 */ /* 0x0002a4000021f000 */
[----:B-1----:R-:W-:Y:S02]  /*0160*/  IMAD.MOV.U32 R2, RZ, RZ, RZ ;  /* 0x000000ffff027224 */ /* 0x002fe400078e00ff */
[----:B--2---:R-:W-:-:S04]  /*0170*/  IMAD.MOV R6, RZ, RZ, -R3 ;  /* 0x000000ffff067224 */ /* 0x004fc800078e0a03 */
[----:B------:R-:W-:Y:S02]  /*0180*/  IMAD R9, R6, R7, RZ ;  /* 0x0000000706097224 */ /* 0x000fe400078e02ff */
[----:B------:R-:W-:Y:S02]  /*0190*/  IMAD.MOV.U32 R6, RZ, RZ, R8 ;  /* 0x000000ffff067224 */ /* 0x000fe400078e0008 */
[----:B------:R-:W-:-:S06]  /*01a0*/  IMAD.HI.U32 R3, R3, R9, R2 ;  /* 0x0000000903037227 */ /* 0x000fcc00078e0002 */
[----:B------:R-:W-:-:S04]  /*01b0*/  IMAD.HI.U32 R3, R3, R6, RZ ;  /* 0x0000000603037227 */ /* 0x000fc800078e00ff */
[----:B------:R-:W-:-:S05]  /*01c0*/  IMAD R0, R3, R0, R6 ;  /* 0x0000000003007224 */ /* 0x000fca00078e0206 */
[----:B------:R-:W-:-:S13]  /*01d0*/  ISETP.GT.U32.AND P1, PT, R7, R0, PT ;  /* 0x000000000700720c */ /* 0x000fda0003f24070 */
[----:B------:R-:W-:Y:S01]  /*01e0*/  @!P1 IMAD.IADD R0, R0, 0x1, -R7 ;  /* 0x0000000100009824 */ /* 0x000fe200078e0a07 */
[----:B------:R-:W-:Y:S02]  /*01f0*/  @!P1 IADD3 R3, R3, 0x1, RZ ;  /* 0x0000000103039810 */ /* 0x000fe40007ffe0ff */
[----:B------:R-:W-:Y:S02]  /*0200*/  ISETP.NE.AND P1, PT, R4, RZ, PT ;  /* 0x000000ff0400720c */ /* 0x000fe40003f25270 */
[----:B------:R-:W-:Y:S02]  /*0210*/  ISETP.GE.U32.AND P0, PT, R0, R7, PT ;  /* 0x000000070000720c */ /* 0x000fe40003f06070 */
[----:B------:R-:W-:-:S04]  /*0220*/  LOP3.LUT R0, R5, R4, RZ, 0x3c, !PT ;  /* 0x0000000405007212 */ /* 0x000fc800078e3cff */
[----:B------:R-:W-:Y:S01]  /*0230*/  ISETP.GE.AND P2, PT, R0, RZ, PT ;  /* 0x000000ff0000720c */ /* 0x000fe20003f46270 */
[----:B------:R-:W-:-:S06]  /*0240*/  VIADD R0, R44, 0x1f ;  /* 0x0000001f2c007836 */ /* 0x000fcc0000000000 */
[----:B------:R-:W-:-:S04]  /*0250*/  @P0 VIADD R3, R3, 0x1 ;  /* 0x0000000103030836 */ /* 0x000fc80000000000 */
[----:B------:R-:W-:Y:S01]  /*0260*/  IMAD.MOV.U32 R2, RZ, RZ, R3 ;  /* 0x000000ffff027224 */ /* 0x000fe200078e0003 */
[----:B------:R-:W-:-:S03]  /*0270*/  SHF.R.S32.HI R3, RZ, 0x1f, R0 ;  /* 0x0000001fff037819 */ /* 0x000fc60000011400 */
[----:B------:R-:W-:Y:S01]  /*0280*/  @!P2 IMAD.MOV R2, RZ, RZ, -R2 ;  /* 0x000000ffff02a224 */ /* 0x000fe200078e0a02 */
[----:B------:R-:W-:Y:S02]  /*0290*/  @!P1 LOP3.LUT R2, RZ, R4, RZ, 0x33, !PT ;  /* 0x00000004ff029212 */ /* 0x000fe400078e33ff */
[----:B------:R-:W-:-:S03]  /*02a0*/  LEA.HI R3, R3, R0, RZ, 0x5 ;  /* 0x0000000003037211 */ /* 0x000fc600078f28ff */
[----:B------:R-:W-:Y:S02]  /*02b0*/  IMAD.SHL.U32 R6, R2, 0x8, RZ ;  /* 0x0000000802067824 */ /* 0x000fe400078e00ff */
[----:B------:R-:W-:-:S03]  /*02c0*/  IMAD.MOV R2, RZ, RZ, -R2 ;  /* 0x000000ffff027224 */ /* 0x000fc600078e0a02 */
[----:B------:R-:W-:Y:S01]  /*02d0*/  LEA.HI.SX32 R3, R3, -R6, 0x1b ;  /* 0x8000000603037211 */ /* 0x000fe200078fdaff */
[----:B------:R-:W-:-:S03]  /*02e0*/  IMAD R11, R4, R2, R5 ;  /* 0x00000002040b7224 */ /* 0x000fc600078e0205 */
[----:B------:R-:W-:-:S04]  /*02f0*/  VIMNMX R8, R3, 0x8, PT ;  /* 0x0000000803087848 */ /* 0x000fc80003fe0100 */
[-C--:B------:R-:W-:Y:S02]  /*0300*/  IABS R7, R8.reuse ;  /* 0x0000000800077213 */ /* 0x080fe40000000000 */
[----:B------:R-:W-:Y:S02]  /*0310*/  IABS R4, R8 ;  /* 0x0000000800047213 */ /* 0x000fe40000000000 */
[----:B------:R-:W1:Y:S08]  /*0320*/  I2F.RP R0, R7 ;  /* 0x0000000700007306 */ /* 0x000e700000209400 */
[----:B-1----:R-:W1:Y:S02]  /*0330*/  MUFU.RCP R0, R0 ;  /* 0x0000000000007308 */ /* 0x002e640000001000 */
[----:B-1----:R-:W-:-:S02]  /*0340*/  VIADD R3, R0, 0xffffffe ;  /* 0x0ffffffe00037836 */ /* 0x002fc40000000000 */
[----:B------:R-:W-:Y:S01]  /*0350*/  IMAD.MOV R0, RZ, RZ, -R4 ;  /* 0x000000ffff007224 */ /* 0x000fe200078e0a04 */
[----:B0-----:R-:W-:-:S03]  /*0360*/  LOP3.LUT R4, R84, 0x1f, RZ, 0xc0, !PT ;  /* 0x0000001f54047812 */ /* 0x001fc600078ec0ff */
[----:B------:R-:W0:Y:S02]  /*0370*/  F2I.FTZ.U32.TRUNC.NTZ R3, R3 ;  /* 0x0000000300037305 */ /* 0x000e24000021f000 */
[----:B0-----:R-:W-:-:S04]  /*0380*/  IMAD.MOV R9, RZ, RZ, -R3 ;  /* 0x000000ffff097224 */ /* 0x001fc800078e0a03 */
[----:B------:R-:W-:Y:S01]  /*0390*/  IMAD.MOV.U32 R2, RZ, RZ, R9 ;  /* 0x000000ffff027224 */ /* 0x000fe200078e0009 */
[----:B------:R-:W-:-:S03]  /*03a0*/  IABS R9, R11 ;  /* 0x0000000b00097213 */ /* 0x000fc60000000000 */
[----:B------:R-:W-:Y:S01]  /*03b0*/  IMAD R5, R2, R7, RZ ;  /* 0x0000000702057224 */ /* 0x000fe200078e02ff */
[----:B------:R-:W-:-:S05]  /*03c0*/  MOV R2, RZ ;  /* 0x000000ff00027202 */ /* 0x000fca0000000f00 */
[----:B------:R-:W-:-:S06]  /*03d0*/  IMAD.HI.U32 R2, R3, R5, R2 ;  /* 0x0000000503027227 */ /* 0x000fcc00078e0002 */
[----:B------:R-:W-:-:S04]  /*03e0*/  IMAD.HI.U32 R2, R2, R9, RZ ;  /* 0x0000000902027227 */ /* 0x000fc800078e00ff */
[----:B------:R-:W-:-:S05]  /*03f0*/  IMAD R0, R2, R0, R9 ;  /* 0x0000000002007224 */ /* 0x000fca00078e0209 */
[----:B------:R-:W-:-:S13]  /*0400*/  ISETP.GT.U32.AND P1, PT, R7, R0, PT ;  /* 0x000000000700720c */ /* 0x000fda0003f24070 */
[----:B------:R-:W-:Y:S02]  /*0410*/  @!P1 IMAD.IADD R0, R0, 0x1, -R7 ;  /* 0x0000000100009824 */ /* 0x000fe400078e0a07 */
[----:B------:R-:W-:Y:S01]  /*0420*/  @!P1 VIADD R2, R2, 0x1 ;  /* 0x0000000102029836 */ /* 0x000fe20000000000 */
[----:B------:R-:W-:Y:S02]  /*0430*/  ISETP.NE.AND P1, PT, R8, RZ, PT ;  /* 0x000000ff0800720c */ /* 0x000fe40003f25270 */
[----:B------:R-:W-:Y:S02]  /*0440*/  ISETP.GE.U32.AND P0, PT, R0, R7, PT ;  /* 0x000000070000720c */ /* 0x000fe40003f06070 */
[----:B------:R-:W-:-:S04]  /*0450*/  LOP3.LUT R0, R11, R8, RZ, 0x3c, !PT ;  /* 0x000000080b007212 */ /* 0x000fc800078e3cff */
[----:B------:R-:W-:Y:S02]  /*0460*/  ISETP.GE.AND P2, PT, R0, RZ, PT ;  /* 0x000000ff0000720c */ /* 0x000fe40003f46270 */
[----:B------:R-:W-:-:S04]  /*0470*/  SHF.R.U32.HI R0, RZ, 0x5, R84 ;  /* 0x00000005ff007819 */ /* 0x000fc80000011654 */
[----:B------:R-:W-:Y:S01]  /*0480*/  SGXT.U32 R0, R0, 0x2 ;  /* 0x000000020000781a */ /* 0x000fe20000000000 */
[----:B------:R-:W-:Y:S01]  /*0490*/  @P0 VIADD R2, R2, 0x1 ;  /* 0x0000000102020836 */ /* 0x000fe20000000000 */
[----:B------:R-:W-:Y:S02]  /*04a0*/  ISETP.GT.AND P0, PT, R228, 0x7f, PT ;  /* 0x0000007fe400780c */ /* 0x000fe40003f04270 */
[C---:B------:R-:W-:Y:S02]  /*04b0*/  LOP3.LUT R68, R0.reuse, 0x4, RZ, 0xfc, !PT ;  /* 0x0000000400447812 */ /* 0x040fe400078efcff */
[C---:B------:R-:W-:Y:S01]  /*04c0*/  LOP3.LUT R70, R0.reuse, 0x8, RZ, 0xfc, !PT ;  /* 0x0000000800467812 */ /* 0x040fe200078efcff */
[----:B------:R-:W-:Y:S01]  /*04d0*/  @!P2 IMAD.MOV R2, RZ, RZ, -R2 ;  /* 0x000000ffff02a224 */ /* 0x000fe200078e0a02 */
[----:B------:R-:W-:Y:S02]  /*04e0*/  @!P1 LOP3.LUT R2, RZ, R8, RZ, 0x33, !PT ;  /* 0x00000008ff029212 */ /* 0x000fe400078e33ff */
[----:B------:R-:W-:-:S02]  /*04f0*/  LOP3.LUT R72, R0, 0xc, RZ, 0xfc, !PT ;  /* 0x0000000c00487812 */ /* 0x000fc400078efcff */
[C---:B------:R-:W-:Y:S01]  /*0500*/  LOP3.LUT R74, R0.reuse, 0x10, RZ, 0xfc, !PT ;  /* 0x00000010004a7812 */ /* 0x040fe200078efcff */
[----:B------:R-:W-:Y:S01]  /*0510*/  IMAD.MOV R3, RZ, RZ, -R2 ;  /* 0x000000ffff037224 */ /* 0x000fe200078e0a02 */
[C---:B------:R-:W-:Y:S02]  /*0520*/  LOP3.LUT R76, R0.reuse, 0x14, RZ, 0xfc, !PT ;  /* 0x00000014004c7812 */ /* 0x040fe400078efcff */
[----:B------:R-:W-:Y:S01]  /*0530*/  LOP3.LUT R78, R0, 0x18, RZ, 0xfc, !PT ;  /* 0x00000018004e7812 */ /* 0x000fe200078efcff */
[----:B------:R-:W-:Y:S01]  /*0540*/  IMAD R3, R8, R3, R11 ;  /* 0x0000000308037224 */ /* 0x000fe200078e020b */
[C---:B------:R-:W-:Y:S02]  /*0550*/  LOP3.LUT R88, R0.reuse, 0x1c, RZ, 0xfc, !PT ;  /* 0x0000001c00587812 */ /* 0x040fe400078efcff */
[----:B------:R-:W-:Y:S01]  /*0560*/  LOP3.LUT R90, R0, 0x20, RZ, 0xfc, !PT ;  /* 0x00000020005a7812 */ /* 0x000fe200078efcff */
[----:B------:R-:W-:Y:S01]  /*0570*/  IMAD.IADD R3, R6, 0x1, R3 ;  /* 0x0000000106037824 */ /* 0x000fe200078e0203 */
[----:B------:R-:W-:-:S02]  /*0580*/  LOP3.LUT R252, R0, 0x24, RZ, 0xfc, !PT ;  /* 0x0000002400fc7812 */ /* 0x000fc400078efcff */
[C---:B------:R-:W-:Y:S01]  /*0590*/  LOP3.LUT R251, R0.reuse, 0x28, RZ, 0xfc, !PT ;  /* 0x0000002800fb7812 */ /* 0x040fe200078efcff */
[----:B------:R-:W-:Y:S01]  /*05a0*/  IMAD R243, R3, 0x20, R4 ;  /* 0x0000002003f37824 */ /* 0x000fe200078e0204 */
[C---:B------:R-:W-:Y:S02]  /*05b0*/  LOP3.LUT R250, R0.reuse, 0x2c, RZ, 0xfc, !PT ;  /* 0x0000002c00fa7812 */ /* 0x040fe400078efcff */
[C---:B------:R-:W-:Y:S02]  /*05c0*/  LOP3.LUT R249, R0.reuse, 0x30, RZ, 0xfc, !PT ;  /* 0x0000003000f97812 */ /* 0x040fe400078efcff */
[C---:B------:R-:W-:Y:S02]  /*05d0*/  LOP3.LUT R248, R0.reuse, 0x34, RZ, 0xfc, !PT ;  /* 0x0000003400f87812 */ /* 0x040fe400078efcff */
[C---:B------:R-:W-:Y:S02]  /*05e0*/  LOP3.LUT R247, R0.reuse, 0x38, RZ, 0xfc, !PT ;  /* 0x0000003800f77812 */ /* 0x040fe400078efcff */
[----:B------:R-:W-:-:S02]  /*05f0*/  LOP3.LUT R246, R0, 0x3c, RZ, 0xfc, !PT ;  /* 0x0000003c00f67812 */ /* 0x000fc400078efcff */
[----:B------:R-:W-:Y:S01]  /*0600*/  SHF.L.U32 R2, R2, 0x6, RZ ;  /* 0x0000000602027819 */ /* 0x000fe200000006ff */
[----:B------:R-:W-:Y:S06]  /*0610*/  @P0 BRA `(.L_x_0) ;  /* 0x00000000002c0947 */ /* 0x000fec0003800000 */
[C---:B------:R-:W-:Y:S01]  /*0620*/  IMAD.SHL.U32 R5, R84.reuse, 0x2, RZ ;  /* 0x0000000254057824 */ /* 0x040fe200078e00ff */
[C---:B------:R-:W-:Y:S01]  /*0630*/  LOP3.LUT R3, R84.reuse, 0x40, RZ, 0xc0, !PT ;  /* 0x0000004054037812 */ /* 0x040fe200078ec0ff */
[----:B------:R-:W-:Y:S01]  /*0640*/  IMAD.SHL.U32 R4, R84, 0x8, RZ ;  /* 0x0000000854047824 */ /* 0x000fe200078e00ff */
[----:B------:R-:W-:Y:S02]  /*0650*/  CS2R R52, SRZ ;  /* 0x0000000000347805 */ /* 0x000fe4000001ff00 */
[----:B------:R-:W-:Y:S01]  /*0660*/  CS2R R54, SRZ ;  /* 0x0000000000367805 */ /* 0x000fe2000001ff00 */
[----:B------:R0:W-:Y:S01]  /*0670*/  STL [R1+0x8], R5 ;  /* 0x0000080501007387 */ /* 0x0001e20000100800 */
[----:B------:R-:W-:Y:S02]  /*0680*/  CS2R R80, SRZ ;  /* 0x0000000000507805 */ /* 0x000fe4000001ff00 */
[----:B------:R-:W-:Y:S01]  /*0690*/  CS2R R82, SRZ ;  /* 0x0000000000527805 */ /* 0x000fe2000001ff00 */
[----:B------:R0:W-:Y:S04]  /*06a0*/  STL [R1], R4 ;  /* 0x0000000401007387 */ /* 0x0001e80000100800 */
[----:B------:R0:W-:Y:S01]  /*06b0*/  STL [R1+0x4], R3 ;  /* 0x0000040301007387 */ /* 0x0001e20000100800 */
[----:B------:R-:W-:Y:S05]  /*06c0*/  BRA `(.L_x_1) ;  /* 0x0000008000707947 */ /* 0x000fea0003800000 */
.L_x_0:
[----:B------:R-:W-:Y:S01]  /*06d0*/  IABS R12, R44 ;  /* 0x0000002c000c7213 */ /* 0x000fe20000000000 */
[C---:B------:R-:W-:Y:S01]  /*06e0*/  VIADD R13, R2.reuse, 0x3e ;  /* 0x0000003e020d7836 */ /* 0x040fe20000000000 */
[----:B------:R-:W-:Y:S01]  /*06f0*/  IABS R4, R45 ;  /* 0x0000002d00047213 */ /* 0x000fe20000000000 */
[C---:B------:R-:W-:Y:S01]  /*0700*/  VIADD R14, R2.reuse, 0x3b ;  /* 0x0000003b020e7836 */ /* 0x040fe20000000000 */
[----:B------:R-:W0:Y:S01]  /*0710*/  I2F.RP R5, R12 ;  /* 0x0000000c00057306 */ /* 0x000e220000209400 */
[----:B------:R-:W-:Y:S01]  /*0720*/  ISETP.GE.AND P2, PT, R243, RZ, PT ;  /* 0x000000fff300720c */ /* 0x000fe20003f46270 */
[C---:B------:R-:W-:Y:S01]  /*0730*/  VIADD R19, R2.reuse, 0x37 ;  /* 0x0000003702137836 */ /* 0x040fe20000000000 */
[----:B------:R-:W-:Y:S01]  /*0740*/  IABS R10, R13 ;  /* 0x0000000d000a7213 */ /* 0x000fe20000000000 */
[C---:B------:R-:W-:Y:S01]  /*0750*/  VIADD R23, R2.reuse, 0x34 ;  /* 0x0000003402177836 */ /* 0x040fe20000000000 */
[----:B------:R-:W-:Y:S01]  /*0760*/  ISETP.GE.AND P4, PT, R13, RZ, PT ;  /* 0x000000ff0d00720c */ /* 0x000fe20003f86270 */
[----:B------:R-:W-:Y:S01]  /*0770*/  VIADD R22, R2, 0x35 ;  /* 0x0000003502167836 */ /* 0x000fe20000000000 */
[----:B------:R-:W-:Y:S01]  /*0780*/  IABS R13, R14 ;  /* 0x0000000e000d7213 */ /* 0x000fe20000000000 */
[----:B------:R-:W1:Y:S01]  /*0790*/  I2F.RP R3, R4 ;  /* 0x0000000400037306 */ /* 0x000e620000209400 */
[----:B------:R-:W-:Y:S01]  /*07a0*/  ISETP.NE.AND P3, PT, R44, RZ, PT ;  /* 0x000000ff2c00720c */ /* 0x000fe20003f65270 */
[C---:B------:R-:W-:Y:S01]  /*07b0*/  VIADD R26, R2.reuse, 0x30 ;  /* 0x00000030021a7836 */ /* 0x040fe20000000000 */
[C---:B------:R-:W-:Y:S01]  /*07c0*/  IADD3 R18, R2.reuse, 0x38, RZ ;  /* 0x0000003802127810 */ /* 0x040fe20007ffe0ff */
[C---:B------:R-:W-:Y:S01]  /*07d0*/  VIADD R29, R2.reuse, 0x2f ;  /* 0x0000002f021d7836 */ /* 0x040fe20000000000 */
[C---:B------:R-:W-:Y:S01]  /*07e0*/  IADD3 R21, R2.reuse, 0x36, RZ ;  /* 0x0000003602157810 */ /* 0x040fe20007ffe0ff */
[C---:B------:R-:W-:Y:S01]  /*07f0*/  VIADD R31, R2.reuse, 0x2d ;  /* 0x0000002d021f7836 */ /* 0x040fe20000000000 */
[----:B------:R-:W-:Y:S01]  /*0800*/  IABS R16, R18 ;  /* 0x0000001200107213 */ /* 0x000fe20000000000 */
[----:B0-----:R-:W0:Y:S01]  /*0810*/  MUFU.RCP R5, R5 ;  /* 0x0000000500057308 */ /* 0x001e220000001000 */
[----:B------:R-:W-:Y:S01]  /*0820*/  IABS R17, R19 ;  /* 0x0000001300117213 */ /* 0x000fe20000000000 */
[C---:B------:R-:W-:Y:S01]  /*0830*/  VIADD R33, R2.reuse, 0x2b ;  /* 0x0000002b02217836 */ /* 0x040fe20000000000 */
[----:B------:R-:W-:Y:S01]  /*0840*/  IABS R20, R23 ;  /* 0x0000001700147213 */ /* 0x000fe20000000000 */
[C---:B------:R-:W-:Y:S01]  /*0850*/  VIADD R32, R2.reuse, 0x2c ;  /* 0x0000002c02207836 */ /* 0x040fe20000000000 */
[----:B------:R-:W-:Y:S01]  /*0860*/  IABS R24, R26 ;  /* 0x0000001a00187213 */ /* 0x000fe20000000000 */
[C---:B------:R-:W-:Y:S01]  /*0870*/  VIADD R34, R2.reuse, 0x29 ;  /* 0x0000002902227836 */ /* 0x040fe20000000000 */
[----:B------:R-:W-:Y:S01]  /*0880*/  IABS R25, R29 ;  /* 0x0000001d00197213 */ /* 0x000fe20000000000 */
[----:B-1----:R-:W1:Y:S01]  /*0890*/  MUFU.RCP R3, R3 ;  /* 0x0000000300037308 */ /* 0x002e620000001000 */
[C---:B------:R-:W-:Y:S01]  /*08a0*/  IADD3 R30, R2.reuse, 0x2e, RZ ;  /* 0x0000002e021e7810 */ /* 0x040fe20007ffe0ff */
[C---:B------:R-:W-:Y:S01]  /*08b0*/  VIADD R35, R2.reuse, 0x27 ;  /* 0x0000002702237836 */ /* 0x040fe20000000000 */
[----:B------:R-:W-:Y:S01]  /*08c0*/  IABS R28, R33 ;  /* 0x00000021001c7213 */ /* 0x000fe20000000000 */
[C---:B------:R-:W-:Y:S01]  /*08d0*/  VIADD R36, R2.reuse, 0x26 ;  /* 0x0000002602247836 */ /* 0x040fe20000000000 */
[----:B------:R-:W-:Y:S01]  /*08e0*/  IABS R27, R32 ;  /* 0x00000020001b7213 */ /* 0x000fe20000000000 */
[C---:B------:R-:W-:Y:S01]  /*08f0*/  VIADD R42, R2.reuse, 0x22 ;  /* 0x00000022022a7836 */ /* 0x040fe20000000000 */
[C---:B------:R-:W-:Y:S01]  /*0900*/  IADD3 R38, R2.reuse, 0x23, RZ ;  /* 0x0000002302267810 */ /* 0x040fe20007ffe0ff */
[C---:B------:R-:W-:Y:S01]  /*0910*/  VIADD R43, R2.reuse, 0x21 ;  /* 0x00000021022b7836 */ /* 0x040fe20000000000 */
[C---:B------:R-:W-:Y:S01]  /*0920*/  IADD3 R51, R2.reuse, 0x1b, RZ ;  /* 0x0000001b02337810 */ /* 0x040fe20007ffe0ff */
[----:B0-----:R-:W-:Y:S01]  /*0930*/  VIADD R8, R5, 0xffffffe ;  /* 0x0ffffffe05087836 */ /* 0x001fe20000000000 */
[----:B------:R-:W-:Y:S01]  /*0940*/  IABS R5, R243 ;  /* 0x000000f300057213 */ /* 0x000fe20000000000 */
[C---:B------:R-:W-:Y:S01]  /*0950*/  VIADD R46, R2.reuse, 0x1f ;  /* 0x0000001f022e7836 */ /* 0x040fe20000000000 */
[----:B------:R-:W-:Y:S01]  /*0960*/  IABS R37, R38 ;  /* 0x0000002600257213 */ /* 0x000fe20000000000 */
[----:B------:R0:W2:Y:S01]  /*0970*/  F2I.FTZ.U32.TRUNC.NTZ R9, R8 ;  /* 0x0000000800097305 */ /* 0x0000a2000021f000 */
[C---:B------:R-:W-:Y:S01]  /*0980*/  VIADD R52, R2.reuse, 0x1a ;  /* 0x0000001a02347836 */ /* 0x040fe20000000000 */
[----:B------:R-:W-:Y:S01]  /*0990*/  IABS R97, R2 ;  /* 0x0000000200617213 */ /* 0x000fe20000000000 */
[----:B-1----:R-:W-:Y:S01]  /*09a0*/  VIADD R6, R3, 0xffffffe ;  /* 0x0ffffffe03067836 */ /* 0x002fe20000000000 */
[----:B------:R-:W-:Y:S01]  /*09b0*/  IABS R41, R46 ;  /* 0x0000002e00297213 */ /* 0x000fe20000000000 */
[C---:B------:R-:W-:Y:S01]  /*09c0*/  VIADD R50, R2.reuse, 0x1c ;  /* 0x0000001c02327836 */ /* 0x040fe20000000000 */
[----:B------:R-:W-:Y:S01]  /*09d0*/  IABS R48, R52 ;  /* 0x0000003400307213 */ /* 0x000fe20000000000 */
[C---:B------:R-:W-:Y:S01]  /*09e0*/  VIADD R53, R2.reuse, 0x19 ;  /* 0x0000001902357836 */ /* 0x040fe20000000000 */
[----:B------:R1:W3:Y:S01]  /*09f0*/  F2I.FTZ.U32.TRUNC.NTZ R7, R6 ;  /* 0x0000000600077305 */ /* 0x0002e2000021f000 */
[----:B0-----:R-:W-:Y:S01]  /*0a00*/  IMAD.MOV.U32 R8, RZ, RZ, RZ ;  /* 0x000000ffff087224 */ /* 0x001fe200078e00ff */
[----:B------:R-:W-:Y:S01]  /*0a10*/  ULDC UR4, c[0x0][0x240] ;  /* 0x0000900000047ab9 */ /* 0x000fe20000000800 */
[C---:B------:R-:W-:Y:S01]  /*0a20*/  VIADD R54, R2.reuse, 0xe ;  /* 0x0000000e02367836 */ /* 0x040fe20000000000 */
[----:B------:R-:W-:Y:S01]  /*0a30*/  IABS R49, R53 ;  /* 0x0000003500317213 */ /* 0x000fe20000000000 */
[----:B------:R-:W-:Y:S01]  /*0a40*/  VIADD R56, R2, 0x9 ;  /* 0x0000000902387836 */ /* 0x000fe20000000000 */
[----:B------:R-:W-:Y:S01]  /*0a50*/  ULDC UR5, c[0x0][0x234] ;  /* 0x00008d0000057ab9 */ /* 0x000fe20000000800 */
[--C-:B--2---:R-:W-:Y:S01]  /*0a60*/  IMAD.MOV R11, RZ, RZ, -R9.reuse ;  /* 0x000000ffff0b7224 */ /* 0x104fe200078e0a09 */
[----:B------:R-:W-:Y:S01]  /*0a70*/  IABS R69, R54 ;  /* 0x0000003600457213 */ /* 0x000fe20000000000 */
[----:B-1----:R-:W-:Y:S01]  /*0a80*/  IMAD.MOV.U32 R6, RZ, RZ, RZ ;  /* 0x000000ffff067224 */ /* 0x002fe200078e00ff */
[----:B------:R-:W-:Y:S01]  /*0a90*/  IABS R79, R56 ;  /* 0x00000038004f7213 */ /* 0x000fe20000000000 */
[----:B------:R-:W-:Y:S01]  /*0aa0*/  IMAD R11, R11, R12, RZ ;  /* 0x0000000c0b0b7224 */ /* 0x000fe200078e02ff */
[----:B------:R-:W-:Y:S01]  /*0ab0*/  LOP3.LUT R92, R84, 0x7f, RZ, 0xc0, !PT ;  /* 0x0000007f545c7812 */ /* 0x000fe200078ec0ff */
[----:B------:R-:W-:Y:S01]  /*0ac0*/  VIADD R58, R2, 0x7 ;  /* 0x00000007023a7836 */ /* 0x000fe20000000000 */
[C---:B------:R-:W-:Y:S01]  /*0ad0*/  LOP3.LUT R244, R0.reuse, 0x44, RZ, 0xfc, !PT ;  /* 0x0000004400f47812 */ /* 0x040fe200078efcff */
[----:B------:R-:W-:Y:S01]  /*0ae0*/  IMAD.HI.U32 R9, R9, R11, R8 ;  /* 0x0000000b09097227 */ /* 0x000fe200078e0008 */
[C---:B------:R-:W-:Y:S01]  /*0af0*/  LOP3.LUT R245, R0.reuse, 0x40, RZ, 0xfc, !PT ;  /* 0x0000004000f57812 */ /* 0x040fe200078efcff */
[----:B------:R-:W-:Y:S01]  /*0b00*/  ULDC.64 UR10, c[0x0][0x210] ;  /* 0x00008400000a7ab9 */ /* 0x000fe20000000a00 */
[----:B------:R-:W-:Y:S01]  /*0b10*/  IABS R83, R58 ;  /* 0x0000003a00537213 */ /* 0x000fe20000000000 */
[----:B---3--:R-:W-:Y:S01]  /*0b20*/  IMAD.MOV R3, RZ, RZ, -R7 ;  /* 0x000000ffff037224 */ /* 0x008fe200078e0a07 */
[C---:B------:R-:W-:Y:S01]  /*0b30*/  LOP3.LUT R242, R0.reuse, 0x7c, RZ, 0xfc, !PT ;  /* 0x0000007c00f27812 */ /* 0x040fe200078efcff */
[----:B------:R-:W-:Y:S01]  /*0b40*/  IMAD.HI.U32 R9, R9, R5, RZ ;  /* 0x0000000509097227 */ /* 0x000fe200078e00ff */
[----:B------:R-:W-:-:S02]  /*0b50*/  LOP3.LUT R241, R0, 0x78, RZ, 0xfc, !PT ;  /* 0x0000007800f17812 */ /* 0x000fc400078efcff */
[----:B------:R-:W-:Y:S02]  /*0b60*/  CS2R R98, SRZ ;  /* 0x0000000000627805 */ /* 0x000fe4000001ff00 */
[C---:B------:R-:W-:Y:S01]  /*0b70*/  LOP3.LUT R240, R0.reuse, 0x74, RZ, 0xfc, !PT ;  /* 0x0000007400f07812 */ /* 0x040fe200078efcff */
[----:B------:R-:W-:Y:S01]  /*0b80*/  IMAD.MOV R9, RZ, RZ, -R9 ;  /* 0x000000ffff097224 */ /* 0x000fe200078e0a09 */
[----:B------:R-:W-:Y:S01]  /*0b90*/  LOP3.LUT R239, R0, 0x70, RZ, 0xfc, !PT ;  /* 0x0000007000ef7812 */ /* 0x000fe200078efcff */
[----:B------:R-:W-:Y:S01]  /*0ba0*/  VIADD R60, R2, 0x6 ;  /* 0x00000006023c7836 */ /* 0x000fe20000000000 */
[----:B------:R-:W-:Y:S01]  /*0bb0*/  LOP3.LUT R238, R0, 0x6c, RZ, 0xfc, !PT ;  /* 0x0000006c00ee7812 */ /* 0x000fe200078efcff */
[----:B------:R-:W-:Y:S01]  /*0bc0*/  IMAD R9, R12, R9, R5 ;  /* 0x000000090c097224 */ /* 0x000fe200078e0205 */
[----:B------:R-:W-:Y:S01]  /*0bd0*/  LOP3.LUT R237, R0, 0x68, RZ, 0xfc, !PT ;  /* 0x0000006800ed7812 */ /* 0x000fe200078efcff */
[----:B------:R-:W-:Y:S01]  /*0be0*/  IMAD.MOV.U32 R5, RZ, RZ, R3 ;  /* 0x000000ffff057224 */ /* 0x000fe200078e0003 */
[C---:B------:R-:W-:Y:S01]  /*0bf0*/  IADD3 R3, R2.reuse, 0x3f, RZ ;  /* 0x0000003f02037810 */ /* 0x040fe20007ffe0ff */
[----:B------:R-:W-:Y:S01]  /*0c00*/  VIADD R64, R2, 0x4 ;  /* 0x0000000402407836 */ /* 0x000fe20000000000 */
[----:B------:R-:W-:Y:S01]  /*0c10*/  ISETP.GT.U32.AND P0, PT, R12, R9, PT ;  /* 0x000000090c00720c */ /* 0x000fe20003f04070 */
[----:B------:R-:W-:Y:S01]  /*0c20*/  IMAD R5, R5, R4, RZ ;  /* 0x0000000405057224 */ /* 0x000fe200078e02ff */
[----:B------:R-:W-:Y:S01]  /*0c30*/  IABS R8, R3 ;  /* 0x0000000300087213 */ /* 0x000fe20000000000 */
[----:B------:R-:W-:Y:S01]  /*0c40*/  VIADD R62, R2, 0x5 ;  /* 0x00000005023e7836 */ /* 0x000fe20000000000 */
[----:B------:R-:W-:Y:S01]  /*0c50*/  ISETP.GE.AND P5, PT, R3, RZ, PT ;  /* 0x000000ff0300720c */ /* 0x000fe20003fa6270 */
[----:B------:R-:W-:Y:S01]  /*0c60*/  IMAD.HI.U32 R5, R7, R5, R6 ;  /* 0x0000000507057227 */ /* 0x000fe200078e0006 */
[----:B------:R-:W-:-:S02]  /*0c70*/  IABS R85, R60 ;  /* 0x0000003c00557213 */ /* 0x000fc40000000000 */
[----:B------:R-:W-:Y:S01]  /*0c80*/  IABS R89, R64 ;  /* 0x0000004000597213 */ /* 0x000fe20000000000 */
[----:B------:R-:W-:Y:S01]  /*0c90*/  VIADD R3, R2, 0x3d ;  /* 0x0000003d02037836 */ /* 0x000fe20000000000 */
[----:B------:R-:W-:Y:S01]  /*0ca0*/  IABS R87, R62 ;  /* 0x0000003e00577213 */ /* 0x000fe20000000000 */
[----:B------:R-:W-:Y:S01]  /*0cb0*/  IMAD.HI.U32 R6, R5, R8, RZ ;  /* 0x0000000805067227 */ /* 0x000fe200078e00ff */
[C---:B------:R-:W-:Y:S02]  /*0cc0*/  LOP3.LUT R236, R0.reuse, 0x64, RZ, 0xfc, !PT ;  /* 0x0000006400ec7812 */ /* 0x040fe400078efcff */
[C---:B------:R-:W-:Y:S01]  /*0cd0*/  LOP3.LUT R235, R0.reuse, 0x60, RZ, 0xfc, !PT ;  /* 0x0000006000eb7812 */ /* 0x040fe200078efcff */
[----:B------:R-:W-:Y:S01]  /*0ce0*/  IMAD.MOV R11, RZ, RZ, -R6 ;  /* 0x000000ffff0b7224 */ /* 0x000fe200078e0a06 */
[C---:B------:R-:W-:Y:S01]  /*0cf0*/  LOP3.LUT R234, R0.reuse, 0x5c, RZ, 0xfc, !PT ;  /* 0x0000005c00ea7812 */ /* 0x040fe200078efcff */
[----:B------:R-:W-:Y:S01]  /*0d00*/  @!P0 IMAD.IADD R9, R9, 0x1, -R12 ;  /* 0x0000000109098824 */ /* 0x000fe200078e0a0c */
[----:B------:R-:W-:Y:S01]  /*0d10*/  LOP3.LUT R233, R0, 0x58, RZ, 0xfc, !PT ;  /* 0x0000005800e97812 */ /* 0x000fe200078efcff */
[----:B------:R-:W-:Y:S01]  /*0d20*/  IMAD R6, R4, R11, R8 ;  /* 0x0000000b04067224 */ /* 0x000fe200078e0208 */
[----:B------:R-:W-:Y:S01]  /*0d30*/  IABS R11, R3 ;  /* 0x00000003000b7213 */ /* 0x000fe20000000000 */
[----:B------:R-:W-:Y:S01]  /*0d40*/  IMAD.HI.U32 R7, R5, R10, RZ ;  /* 0x0000000a05077227 */ /* 0x000fe200078e00ff */
[----:B------:R-:W-:-:S02]  /*0d50*/  ISETP.GT.U32.AND P0, PT, R12, R9, PT ;  /* 0x000000090c00720c */ /* 0x000fc40003f04070 */
[----:B------:R-:W-:Y:S01]  /*0d60*/  ISETP.GT.U32.AND P1, PT, R4, R6, PT ;  /* 0x000000060400720c */ /* 0x000fe20003f24070 */
[----:B------:R-:W-:Y:S01]  /*0d70*/  IMAD.HI.U32 R8, R5, R11, RZ ;  /* 0x0000000b05087227 */ /* 0x000fe200078e00ff */
[C---:B------:R-:W-:Y:S02]  /*0d80*/  LOP3.LUT R232, R0.reuse, 0x54, RZ, 0xfc, !PT ;  /* 0x0000005400e87812 */ /* 0x040fe400078efcff */
[C---:B------:R-:W-:Y:S01]  /*0d90*/  LOP3.LUT R231, R0.reuse, 0x50, RZ, 0xfc, !PT ;  /* 0x0000005000e77812 */ /* 0x040fe200078efcff */
[----:B------:R-:W-:Y:S01]  /*0da0*/  IMAD.MOV R8, RZ, RZ, -R8 ;  /* 0x000000ffff087224 */ /* 0x000fe200078e0a08 */
[C---:B------:R-:W-:Y:S01]  /*0db0*/  LOP3.LUT R230, R0.reuse, 0x4c, RZ, 0xfc, !PT ;  /* 0x0000004c00e67812 */ /* 0x040fe200078efcff */
[----:B------:R-:W-:Y:S01]  /*0dc0*/  IMAD.MOV R7, RZ, RZ, -R7 ;  /* 0x000000ffff077224 */ /* 0x000fe200078e0a07 */
[----:B------:R-:W-:Y:S01]  /*0dd0*/  LOP3.LUT R229, R0, 0x48, RZ, 0xfc, !PT ;  /* 0x0000004800e57812 */ /* 0x000fe200078efcff */
[C---:B------:R-:W-:Y:S02]  /*0de0*/  IMAD R8, R4.reuse, R8, R11 ;  /* 0x0000000804087224 */ /* 0x040fe400078e020b */
[----:B------:R-:W-:Y:S01]  /*0df0*/  @!P0 IMAD.IADD R9, R9, 0x1, -R12 ;  /* 0x0000000109098824 */ /* 0x000fe200078e0a0c */
[----:B------:R-:W-:Y:S01]  /*0e00*/  ISETP.GE.AND P0, PT, R3, RZ, PT ;  /* 0x000000ff0300720c */ /* 0x000fe20003f06270 */
[----:B------:R-:W-:Y:S01]  /*0e10*/  IMAD R7, R4, R7, R10 ;  /* 0x0000000704077224 */ /* 0x000fe200078e020a */
[----:B------:R-:W-:Y:S01]  /*0e20*/  @!P1 IADD3 R6, R6, -R4, RZ ;  /* 0x8000000406069210 */ /* 0x000fe20007ffe0ff */
[----:B------:R-:W-:-:S02]  /*0e30*/  VIADD R10, R2, 0x3c ;  /* 0x0000003c020a7836 */ /* 0x000fc40000000000 */
[----:B------:R-:W-:Y:S01]  /*0e40*/  IMAD.MOV.U32 R3, RZ, RZ, R9 ;  /* 0x000000ffff037224 */ /* 0x000fe200078e0009 */
[----:B------:R-:W-:Y:S01]  /*0e50*/  ISETP.GT.U32.AND P1, PT, R4, R6, PT ;  /* 0x000000060400720c */ /* 0x000fe20003f24070 */
[----:B------:R-:W-:Y:S01]  /*0e60*/  VIADD R11, R2, 0x3a ;  /* 0x0000003a020b7836 */ /* 0x000fe20000000000 */
[----:B------:R-:W-:Y:S01]  /*0e70*/  IABS R12, R10 ;  /* 0x0000000a000c7213 */ /* 0x000fe20000000000 */
[----:B------:R-:W-:Y:S01]  /*0e80*/  @!P2 IMAD.MOV R3, RZ, RZ, -R3 ;  /* 0x000000ffff03a224 */ /* 0x000fe200078e0a03 */
[----:B------:R-:W-:Y:S01]  /*0e90*/  ISETP.GT.U32.AND P6, PT, R4, R7, PT ;  /* 0x000000070400720c */ /* 0x000fe20003fc4070 */
[----:B------:R-:W-:Y:S01]  /*0ea0*/  VIADD R66, R2, 0x1 ;  /* 0x0000000102427836 */ /* 0x000fe20000000000 */
[----:B------:R-:W-:Y:S01]  /*0eb0*/  ISETP.GE.AND P2, PT, R10, RZ, PT ;  /* 0x000000ff0a00720c */ /* 0x000fe20003f46270 */
[----:B------:R-:W-:Y:S01]  /*0ec0*/  IMAD.HI.U32 R10, R5, R13, RZ ;  /* 0x0000000d050a7227 */ /* 0x000fe200078e00ff */
[----:B------:R-:W-:Y:S02]  /*0ed0*/  @!P3 LOP3.LUT R3, RZ, R44, RZ, 0x33, !PT ;  /* 0x0000002cff03b212 */ /* 0x000fe400078e33ff */
[----:B------:R-:W-:Y:S01]  /*0ee0*/  IABS R95, R66 ;  /* 0x00000042005f7213 */ /* 0x000fe20000000000 */
[----:B------:R-:W-:-:S02]  /*0ef0*/  IMAD.MOV R10, RZ, RZ, -R10 ;  /* 0x000000ffff0a7224 */ /* 0x000fc400078e0a0a */
[----:B------:R-:W-:Y:S01]  /*0f00*/  @!P1 IMAD.IADD R6, R6, 0x1, -R4 ;  /* 0x0000000106069824 */ /* 0x000fe200078e0a04 */
[C---:B------:R-:W-:Y:S01]  /*0f10*/  ISETP.GT.U32.AND P1, PT, R4.reuse, R8, PT ;  /* 0x000000080400720c */ /* 0x040fe20003f24070 */
[----:B------:R-:W-:Y:S02]  /*0f20*/  IMAD R10, R4, R10, R13 ;  /* 0x0000000a040a7224 */ /* 0x000fe400078e020d */
[----:B------:R-:W-:Y:S02]  /*0f30*/  VIADD R13, R2, 0x39 ;  /* 0x00000039020d7836 */ /* 0x000fe40000000000 */
[----:B------:R-:W-:-:S03]  /*0f40*/  IMAD.HI.U32 R9, R5, R12, RZ ;  /* 0x0000000c05097227 */ /* 0x000fc600078e00ff */
[----:B------:R-:W-:Y:S01]  /*0f50*/  IABS R15, R13 ;  /* 0x0000000d000f7213 */ /* 0x000fe20000000000 */
[--C-:B------:R-:W-:Y:S01]  /*0f60*/  @!P6 IMAD.IADD R7, R7, 0x1, -R4.reuse ;  /* 0x000000010707e824 */ /* 0x100fe200078e0a04 */
[----:B------:R-:W-:Y:S01]  /*0f70*/  ISETP.GE.AND P6, PT, R14, RZ, PT ;  /* 0x000000ff0e00720c */ /* 0x000fe20003fc6270 */
[----:B------:R-:W-:Y:S01]  /*0f80*/  IMAD.MOV R9, RZ, RZ, -R9 ;  /* 0x000000ffff097224 */ /* 0x000fe200078e0a09 */
[----:B------:R-:W-:Y:S01]  /*0f90*/  IABS R14, R11 ;  /* 0x0000000b000e7213 */ /* 0x000fe20000000000 */
[----:B------:R-:W-:Y:S01]  /*0fa0*/  @!P1 IMAD.IADD R8, R8, 0x1, -R4 ;  /* 0x0000000108089824 */ /* 0x000fe200078e0a04 */
[C---:B------:R-:W-:Y:S01]  /*0fb0*/  ISETP.GT.U32.AND P3, PT, R4.reuse, R7, PT ;  /* 0x000000070400720c */ /* 0x040fe20003f64070 */
[C---:B------:R-:W-:Y:S02]  /*0fc0*/  IMAD R9, R4.reuse, R9, R12 ;  /* 0x0000000904097224 */ /* 0x040fe400078e020c */
[----:B------:R-:W-:Y:S01]  /*0fd0*/  IMAD.HI.U32 R12, R5, R15, RZ ;  /* 0x0000000f050c7227 */ /* 0x000fe200078e00ff */
[----:B------:R-:W-:-:S03]  /*0fe0*/  ISETP.GT.U32.AND P1, PT, R4, R8, PT ;  /* 0x000000080400720c */ /* 0x000fc60003f24070 */
[----:B------:R-:W-:Y:S02]  /*0ff0*/  IMAD.MOV R12, RZ, RZ, -R12 ;  /* 0x000000ffff0c7224 */ /* 0x000fe400078e0a0c */
[----:B------:R-:W-:Y:S01]  /*1000*/  @!P5 IMAD.MOV R6, RZ, RZ, -R6 ;  /* 0x000000ffff06d224 */ /* 0x000fe200078e0a06 */
[C---:B------:R-:W-:Y:S01]  /*1010*/  ISETP.GT.U32.AND P5, PT, R4.reuse, R9, PT ;  /* 0x000000090400720c */ /* 0x040fe20003fa4070 */
[----:B------:R-:W-:Y:S02]  /*1020*/  IMAD R12, R4, R12, R15 ;  /* 0x0000000c040c7224 */ /* 0x000fe400078e020f */
[----:B------:R-:W-:Y:S01]  /*1030*/  @!P3 IMAD.IADD R7, R7, 0x1, -R4 ;  /* 0x000000010707b824 */ /* 0x000fe200078e0a04 */
[----:B------:R-:W-:Y:S01]  /*1040*/  ISETP.GE.AND P3, PT, R11, RZ, PT ;  /* 0x000000ff0b00720c */ /* 0x000fe20003f66270 */
[----:B------:R-:W-:-:S04]  /*1050*/  IMAD.HI.U32 R11, R5, R14, RZ ;  /* 0x0000000e050b7227 */ /* 0x000fc800078e00ff */
[----:B------:R-:W-:Y:S01]  /*1060*/  @!P1 IMAD.IADD R8, R8, 0x1, -R4 ;  /* 0x0000000108089824 */ /* 0x000fe200078e0a04 */
[----:B------:R-:W-:Y:S01]  /*1070*/  ISETP.GE.AND P1, PT, R13, RZ, PT ;  /* 0x000000ff0d00720c */ /* 0x000fe20003f26270 */
[----:B------:R-:W-:Y:S01]  /*1080*/  @!P4 IMAD.MOV R7, RZ, RZ, -R7 ;  /* 0x000000ffff07c224 */ /* 0x000fe200078e0a07 */
[C---:B------:R-:W-:Y:S01]  /*1090*/  ISETP.GT.U32.AND P4, PT, R4.reuse, R10, PT ;  /* 0x0000000a0400720c */ /* 0x040fe20003f84070 */
[----:B------:R-:W-:Y:S01]  /*10a0*/  @!P0 IMAD.MOV R8, RZ, RZ, -R8 ;  /* 0x000000ffff088224 */ /* 0x000fe200078e0a08 */
[----:B------:R-:W-:Y:S01]  /*10b0*/  ISETP.GT.U32.AND P0, PT, R4, R12, PT ;  /* 0x0000000c0400720c */ /* 0x000fe20003f04070 */
[----:B------:R-:W-:-:S04]  /*10c0*/  IMAD.HI.U32 R13, R5, R16, RZ ;  /* 0x00000010050d7227 */ /* 0x000fc800078e00ff */
[----:B------:R-:W-:Y:S02]  /*10d0*/  IMAD.MOV R13, RZ, RZ, -R13 ;  /* 0x000000ffff0d7224 */ /* 0x000fe400078e0a0d */
[----:B------:R-:W-:Y:S02]  /*10e0*/  @!P5 IMAD.IADD R9, R9, 0x1, -R4 ;  /* 0x000000010909d824 */ /* 0x000fe400078e0a04 */
[----:B------:R-:W-:Y:S01]  /*10f0*/  IMAD R13, R4, R13, R16 ;  /* 0x0000000d040d7224 */ /* 0x000fe200078e0210 */
[----:B------:R-:W-:Y:S01]  /*1100*/  IABS R16, R21 ;  /* 0x0000001500107213 */ /* 0x000fe20000000000 */
[--C-:B------:R-:W-:Y:S01]  /*1110*/  @!P4 IMAD.IADD R10, R10, 0x1, -R4.reuse ;  /* 0x000000010a0ac824 */ /* 0x100fe200078e0a04 */
[----:B------:R-:W-:Y:S01]  /*1120*/  ISETP.GT.U32.AND P5, PT, R4, R9, PT ;  /* 0x000000090400720c */ /* 0x000fe20003fa4070 */
[----:B------:R-:W-:Y:S02]  /*1130*/  @!P0 IMAD.IADD R12, R12, 0x1, -R4 ;  /* 0x000000010c0c8824 */ /* 0x000fe400078e0a04 */
[----:B------:R-:W-:Y:S01]  /*1140*/  IMAD.HI.U32 R15, R5, R16, RZ ;  /* 0x00000010050f7227 */ /* 0x000fe200078e00ff */
[----:B------:R-:W-:-:S02]  /*1150*/  ISETP.GT.U32.AND P4, PT, R4, R10, PT ;  /* 0x0000000a0400720c */ /* 0x000fc40003f84070 */
[C---:B------:R-:W-:Y:S01]  /*1160*/  ISETP.GT.U32.AND P0, PT, R4.reuse, R12, PT ;  /* 0x0000000c0400720c */ /* 0x040fe20003f04070 */
[----:B------:R-:W-:Y:S02]  /*1170*/  IMAD.MOV R11, RZ, RZ, -R11 ;  /* 0x000000ffff0b7224 */ /* 0x000fe400078e0a0b */
[----:B------:R-:W-:Y:S02]  /*1180*/  IMAD.MOV R15, RZ, RZ, -R15 ;  /* 0x000000ffff0f7224 */ /* 0x000fe400078e0a0f */
[----:B------:R-:W-:Y:S02]  /*1190*/  IMAD R11, R4, R11, R14 ;  /* 0x0000000b040b7224 */ /* 0x000fe400078e020e */
[----:B------:R-:W-:-:S04]  /*11a0*/  IMAD.HI.U32 R14, R5, R17, RZ ;  /* 0x00000011050e7227 */ /* 0x000fc800078e00ff */
[----:B------:R-:W-:Y:S01]  /*11b0*/  IMAD R15, R4, R15, R16 ;  /* 0x0000000f040f7224 */ /* 0x000fe200078e0210 */
[----:B------:R-:W-:Y:S01]  /*11c0*/  @!P4 IADD3 R10, R10, -R4, RZ ;  /* 0x800000040a0ac210 */ /* 0x000fe20007ffe0ff */
[----:B------:R-:W-:Y:S01]  /*11d0*/  @!P5 IMAD.IADD R9, R9, 0x1, -R4 ;  /* 0x000000010909d824 */ /* 0x000fe200078e0a04 */
[C---:B------:R-:W-:Y:S01]  /*11e0*/  ISETP.GT.U32.AND P5, PT, R4.reuse, R11, PT ;  /* 0x0000000b0400720c */ /* 0x040fe20003fa4070 */
[----:B------:R-:W-:Y:S01]  /*11f0*/  IMAD.MOV R14, RZ, RZ, -R14 ;  /* 0x000000ffff0e7224 */ /* 0x000fe200078e0a0e */
[----:B------:R-:W-:Y:S01]  /*1200*/  ISETP.GT.U32.AND P4, PT, R4, R13, PT ;  /* 0x0000000d0400720c */ /* 0x000fe20003f84070 */
[----:B------:R-:W-:Y:S01]  /*1210*/  @!P0 IMAD.IADD R12, R12, 0x1, -R4 ;  /* 0x000000010c0c8824 */ /* 0x000fe200078e0a04 */
[C---:B------:R-:W-:Y:S01]  /*1220*/  ISETP.GT.U32.AND P0, PT, R4.reuse, R15, PT ;  /* 0x0000000f0400720c */ /* 0x040fe20003f04070 */
[----:B------:R-:W-:Y:S02]  /*1230*/  IMAD R14, R4, R14, R17 ;  /* 0x0000000e040e7224 */ /* 0x000fe400078e0211 */
[----:B------:R-:W-:Y:S01]  /*1240*/  @!P6 IMAD.MOV R10, RZ, RZ, -R10 ;  /* 0x000000ffff0ae224 */ /* 0x000fe200078e0a0a */
[----:B------:R-:W-:Y:S01]  /*1250*/  @!P1 IADD3 R12, -R12, RZ, RZ ;  /* 0x000000ff0c0c9210 */ /* 0x000fe20007ffe1ff */
[----:B------:R-:W-:Y:S01]  /*1260*/  IMAD.HI.U32 R17, R5, R20, RZ ;  /* 0x0000001405117227 */ /* 0x000fe200078e00ff */
[----:B------:R-:W-:-:S02]  /*1270*/  ISETP.GT.U32.AND P6, PT, R4, R14, PT ;  /* 0x0000000e0400720c */ /* 0x000fc40003fc4070 */
[----:B------:R-:W-:Y:S01]  /*1280*/  ISETP.GE.AND P1, PT, R22, RZ, PT ;  /* 0x000000ff1600720c */ /* 0x000fe20003f26270 */
[--C-:B------:R-:W-:Y:S02]  /*1290*/  @!P5 IMAD.IADD R11, R11, 0x1, -R4.reuse ;  /* 0x000000010b0bd824 */ /* 0x100fe400078e0a04 */
[----:B------:R-:W-:Y:S02]  /*12a0*/  IMAD.MOV R17, RZ, RZ, -R17 ;  /* 0x000000ffff117224 */ /* 0x000fe400078e0a11 */
[----:B------:R-:W-:Y:S01]  /*12b0*/  @!P0 IMAD.IADD R15, R15, 0x1, -R4 ;  /* 0x000000010f0f8824 */ /* 0x000fe200078e0a04 */
[----:B------:R-:W-:Y:S01]  /*12c0*/  ISETP.GT.U32.AND P5, PT, R4, R11, PT ;  /* 0x0000000b0400720c */ /* 0x000fe20003fa4070 */
[----:B------:R-:W-:Y:S01]  /*12d0*/  @!P2 IMAD.MOV R9, RZ, RZ, -R9 ;  /* 0x000000ffff09a224 */ /* 0x000fe200078e0a09 */
[----:B------:R-:W-:Y:S01]  /*12e0*/  ISETP.GE.AND P2, PT, R18, RZ, PT ;  /* 0x000000ff1200720c */ /* 0x000fe20003f46270 */
[C---:B------:R-:W-:Y:S01]  /*12f0*/  IMAD R17, R4.reuse, R17, R20 ;  /* 0x0000001104117224 */ /* 0x040fe200078e0214 */
[----:B------:R-:W-:Y:S01]  /*1300*/  ISETP.GT.U32.AND P0, PT, R4, R15, PT ;  /* 0x0000000f0400720c */ /* 0x000fe20003f04070 */
[--C-:B------:R-:W-:Y:S01]  /*1310*/  @!P6 IMAD.IADD R14, R14, 0x1, -R4.reuse ;  /* 0x000000010e0ee824 */ /* 0x100fe200078e0a04 */
[----:B------:R-:W-:Y:S01]  /*1320*/  ISETP.GE.AND P6, PT, R21, RZ, PT ;  /* 0x000000ff1500720c */ /* 0x000fe20003fc6270 */
[----:B------:R-:W-:Y:S01]  /*1330*/  @!P4 IMAD.IADD R13, R13, 0x1, -R4 ;  /* 0x000000010d0dc824 */ /* 0x000fe200078e0a04 */
[----:B------:R-:W-:Y:S01]  /*1340*/  IABS R18, R22 ;  /* 0x0000001600127213 */ /* 0x000fe20000000000 */
[----:B------:R-:W-:-:S02]  /*1350*/  VIADD R20, R2, 0x31 ;  /* 0x0000003102147836 */ /* 0x000fc40000000000 */
[----:B------:R-:W-:Y:S01]  /*1360*/  VIADD R44, R2, 0x20 ;  /* 0x00000020022c7836 */ /* 0x000fe20000000000 */
[----:B------:R-:W-:Y:S01]  /*1370*/  ISETP.GT.U32.AND P4, PT, R4, R13, PT ;  /* 0x0000000d0400720c */ /* 0x000fe20003f84070 */
[----:B------:R-:W-:Y:S01]  /*1380*/  @!P5 IMAD.IADD R11, R11, 0x1, -R4 ;  /* 0x000000010b0bd824 */ /* 0x000fe200078e0a04 */
[----:B------:R-:W-:Y:S01]  /*1390*/  ISETP.GE.AND P5, PT, R19, RZ, PT ;  /* 0x000000ff1300720c */ /* 0x000fe20003fa6270 */
[----:B------:R-:W-:Y:S01]  /*13a0*/  IMAD.HI.U32 R16, R5, R18, RZ ;  /* 0x0000001205107227 */ /* 0x000fe200078e00ff */
[----:B------:R-:W-:-:S03]  /*13b0*/  IABS R40, R44 ;  /* 0x0000002c00287213 */ /* 0x000fc60000000000 */
[----:B------:R-:W-:Y:S01]  /*13c0*/  @!P0 IMAD.IADD R15, R15, 0x1, -R4 ;  /* 0x000000010f0f8824 */ /* 0x000fe200078e0a04 */
[----:B------:R-:W-:Y:S01]  /*13d0*/  ISETP.GE.AND P0, PT, R20, RZ, PT ;  /* 0x000000ff1400720c */ /* 0x000fe20003f06270 */
[----:B------:R-:W-:Y:S01]  /*13e0*/  @!P3 IMAD.MOV R11, RZ, RZ, -R11 ;  /* 0x000000ffff0bb224 */ /* 0x000fe200078e0a0b */
[C---:B------:R-:W-:Y:S01]  /*13f0*/  ISETP.GT.U32.AND P3, PT, R4.reuse, R14, PT ;  /* 0x0000000e0400720c */ /* 0x040fe20003f64070 */
[----:B------:R-:W-:Y:S01]  /*1400*/  @!P6 IMAD.MOV R15, RZ, RZ, -R15 ;  /* 0x000000ffff0fe224 */ /* 0x000fe200078e0a0f */
[C---:B------:R-:W-:Y:S01]  /*1410*/  ISETP.GT.U32.AND P6, PT, R4.reuse, R17, PT ;  /* 0x000000110400720c */ /* 0x040fe20003fc4070 */
[----:B------:R-:W-:Y:S02]  /*1420*/  IMAD.MOV R19, RZ, RZ, -R16 ;  /* 0x000000ffff137224 */ /* 0x000fe400078e0a10 */
[----:B------:R-:W-:Y:S01]  /*1430*/  @!P4 IMAD.IADD R13, R13, 0x1, -R4 ;  /* 0x000000010d0dc824 */ /* 0x000fe200078e0a04 */
[----:B------:R-:W-:Y:S01]  /*1440*/  ISETP.GE.AND P4, PT, R23, RZ, PT ;  /* 0x000000ff1700720c */ /* 0x000fe20003f86270 */
[----:B------:R-:W-:Y:S01]  /*1450*/  IMAD R16, R4, R19, R18 ;  /* 0x0000001304107224 */ /* 0x000fe200078e0212 */
[----:B------:R-:W-:Y:S01]  /*1460*/  IABS R23, R20 ;  /* 0x0000001400177213 */ /* 0x000fe20000000000 */
[----:B------:R-:W-:-:S02]  /*1470*/  VIADD R19, R2, 0x32 ;  /* 0x0000003202137836 */ /* 0x000fc40000000000 */
[----:B------:R-:W-:Y:S02]  /*1480*/  VIADD R18, R2, 0x33 ;  /* 0x0000003302127836 */ /* 0x000fe40000000000 */
[--C-:B------:R-:W-:Y:S01]  /*1490*/  @!P3 IMAD.IADD R14, R14, 0x1, -R4.reuse ;  /* 0x000000010e0eb824 */ /* 0x100fe200078e0a04 */
[----:B------:R-:W-:Y:S01]  /*14a0*/  ISETP.GT.U32.AND P3, PT, R4, R16, PT ;  /* 0x000000100400720c */ /* 0x000fe20003f64070 */
[----:B------:R-:W-:Y:S01]  /*14b0*/  @!P6 IMAD.IADD R17, R17, 0x1, -R4 ;  /* 0x000000011111e824 */ /* 0x000fe200078e0a04 */
[----:B------:R-:W-:Y:S01]  /*14c0*/  IABS R22, R19 ;  /* 0x0000001300167213 */ /* 0x000fe20000000000 */
[----:B------:R-:W-:Y:S01]  /*14d0*/  @!P2 IMAD.MOV R13, RZ, RZ, -R13 ;  /* 0x000000ffff0da224 */ /* 0x000fe200078e0a0d */
[----:B------:R-:W-:Y:S01]  /*14e0*/  IABS R21, R18 ;  /* 0x0000001200157213 */ /* 0x000fe20000000000 */
[----:B------:R-:W-:Y:S01]  /*14f0*/  IMAD.HI.U32 R20, R5, R23, RZ ;  /* 0x0000001705147227 */ /* 0x000fe200078e00ff */
[----:B------:R-:W-:Y:S02]  /*1500*/  @!P5 IADD3 R14, -R14, RZ, RZ ;  /* 0x000000ff0e0ed210 */ /* 0x000fe40007ffe1ff */
[----:B------:R-:W-:Y:S01]  /*1510*/  ISETP.GE.AND P5, PT, R19, RZ, PT ;  /* 0x000000ff1300720c */ /* 0x000fe20003fa6270 */
[----:B------:R-:W-:Y:S01]  /*1520*/  IMAD.HI.U32 R19, R5, R22, RZ ;  /* 0x0000001605137227 */ /* 0x000fe200078e00ff */
[----:B------:R-:W-:-:S02]  /*1530*/  ISETP.GT.U32.AND P6, PT, R4, R17, PT ;  /* 0x000000110400720c */ /* 0x000fc40003fc4070 */
[----:B------:R-:W-:Y:S01]  /*1540*/  ISETP.GE.AND P2, PT, R18, RZ, PT ;  /* 0x000000ff1200720c */ /* 0x000fe20003f46270 */
[----:B------:R-:W-:-:S04]  /*1550*/  IMAD.HI.U32 R18, R5, R21, RZ ;  /* 0x0000001505127227 */ /* 0x000fc800078e00ff */
[----:B------:R-:W-:Y:S02]  /*1560*/  IMAD.MOV R19, RZ, RZ, -R19 ;  /* 0x000000ffff137224 */ /* 0x000fe400078e0a13 */
[----:B------:R-:W-:Y:S02]  /*1570*/  IMAD.MOV R18, RZ, RZ, -R18 ;  /* 0x000000ffff127224 */ /* 0x000fe400078e0a12 */
[----:B------:R-:W-:Y:S02]  /*1580*/  @!P3 IMAD.IADD R16, R16, 0x1, -R4 ;  /* 0x000000011010b824 */ /* 0x000fe400078e0a04 */
[C---:B------:R-:W-:Y:S02]  /*1590*/  IMAD R19, R4.reuse, R19, R22 ;  /* 0x0000001304137224 */ /* 0x040fe400078e0216 */
[C---:B------:R-:W-:Y:S01]  /*15a0*/  IMAD R18, R4.reuse, R18, R21 ;  /* 0x0000001204127224 */ /* 0x040fe200078e0215 */
[----:B------:R-:W-:Y:S01]  /*15b0*/  ISETP.GT.U32.AND P3, PT, R4, R16, PT ;  /* 0x000000100400720c */ /* 0x000fe20003f64070 */
[----:B------:R-:W-:-:S04]  /*15c0*/  IMAD.HI.U32 R21, R5, R24, RZ ;  /* 0x0000001805157227 */ /* 0x000fc800078e00ff */
[----:B------:R-:W-:Y:S01]  /*15d0*/  @!P6 IMAD.IADD R17, R17, 0x1, -R4 ;  /* 0x000000011111e824 */ /* 0x000fe200078e0a04 */
[----:B------:R-:W-:Y:S01]  /*15e0*/  ISETP.GT.U32.AND P6, PT, R4, R19, PT ;  /* 0x000000130400720c */ /* 0x000fe20003fc4070 */
[----:B------:R-:W-:Y:S02]  /*15f0*/  IMAD.MOV R21, RZ, RZ, -R21 ;  /* 0x000000ffff157224 */ /* 0x000fe400078e0a15 */
[----:B------:R-:W-:-:S04]  /*1600*/  IMAD.HI.U32 R22, R5, R25, RZ ;  /* 0x0000001905167227 */ /* 0x000fc800078e00ff */
[C---:B------:R-:W-:Y:S02]  /*1610*/  IMAD R21, R4.reuse, R21, R24 ;  /* 0x0000001504157224 */ /* 0x040fe400078e0218 */
[----:B------:R-:W-:Y:S02]  /*1620*/  IMAD.MOV R22, RZ, RZ, -R22 ;  /* 0x000000ffff167224 */ /* 0x000fe400078e0a16 */
[----:B------:R-:W-:Y:S02]  /*1630*/  IMAD.MOV R20, RZ, RZ, -R20 ;  /* 0x000000ffff147224 */ /* 0x000fe400078e0a14 */
[C---:B------:R-:W-:Y:S01]  /*1640*/  IMAD R22, R4.reuse, R22, R25 ;  /* 0x0000001604167224 */ /* 0x040fe200078e0219 */
[----:B------:R-:W-:Y:S01]  /*1650*/  IABS R25, R31 ;  /* 0x0000001f00197213 */ /* 0x000fe20000000000 */
[----:B------:R-:W-:Y:S01]  /*1660*/  @!P4 IMAD.MOV R17, RZ, RZ, -R17 ;  /* 0x000000ffff11c224 */ /* 0x000fe200078e0a11 */
[C---:B------:R-:W-:Y:S01]  /*1670*/  ISETP.GT.U32.AND P4, PT, R4.reuse, R21, PT ;  /* 0x000000150400720c */ /* 0x040fe20003f84070 */
[----:B------:R-:W-:Y:S01]  /*1680*/  IMAD R20, R4, R20, R23 ;  /* 0x0000001404147224 */ /* 0x000fe200078e0217 */
[----:B------:R-:W-:Y:S01]  /*1690*/  IABS R23, R30 ;  /* 0x0000001e00177213 */ /* 0x000fe20000000000 */
[--C-:B------:R-:W-:Y:S01]  /*16a0*/  @!P3 IMAD.IADD R16, R16, 0x1, -R4.reuse ;  /* 0x000000011010b824 */ /* 0x100fe200078e0a04 */
[C---:B------:R-:W-:Y:S01]  /*16b0*/  ISETP.GT.U32.AND P3, PT, R4.reuse, R18, PT ;  /* 0x000000120400720c */ /* 0x040fe20003f64070 */
[----:B------:R-:W-:Y:S01]  /*16c0*/  @!P6 IMAD.IADD R19, R19, 0x1, -R4 ;  /* 0x000000011313e824 */ /* 0x000fe200078e0a04 */
[----:B------:R-:W-:Y:S01]  /*16d0*/  ISETP.GT.U32.AND P6, PT, R4, R22, PT ;  /* 0x000000160400720c */ /* 0x000fe20003fc4070 */
[----:B------:R-:W-:-:S02]  /*16e0*/  IMAD.MOV.U32 R24, RZ, RZ, R23 ;  /* 0x000000ffff187224 */ /* 0x000fc400078e0017 */
[----:B------:R-:W-:Y:S01]  /*16f0*/  @!P1 IMAD.MOV R16, RZ, RZ, -R16 ;  /* 0x000000ffff109224 */ /* 0x000fe200078e0a10 */
[----:B------:R-:W-:Y:S01]  /*1700*/  ISETP.GT.U32.AND P1, PT, R4, R20, PT ;  /* 0x000000140400720c */ /* 0x000fe20003f24070 */
[----:B------:R-:W-:-:S04]  /*1710*/  IMAD.HI.U32 R23, R5, R24, RZ ;  /* 0x0000001805177227 */ /* 0x000fc800078e00ff */
[--C-:B------:R-:W-:Y:S02]  /*1720*/  @!P4 IMAD.IADD R21, R21, 0x1, -R4.reuse ;  /* 0x000000011515c824 */ /* 0x100fe400078e0a04 */
[----:B------:R-:W-:Y:S02]  /*1730*/  IMAD.MOV R23, RZ, RZ, -R23 ;  /* 0x000000ffff177224 */ /* 0x000fe400078e0a17 */
[--C-:B------:R-:W-:Y:S02]  /*1740*/  @!P3 IMAD.IADD R18, R18, 0x1, -R4.reuse ;  /* 0x000000011212b824 */ /* 0x100fe400078e0a04 */
[----:B------:R-:W-:Y:S01]  /*1750*/  @!P6 IMAD.IADD R22, R22, 0x1, -R4 ;  /* 0x000000011616e824 */ /* 0x000fe200078e0a04 */
[C---:B------:R-:W-:Y:S01]  /*1760*/  ISETP.GT.U32.AND P6, PT, R4.reuse, R21, PT ;  /* 0x000000150400720c */ /* 0x040fe20003fc4070 */
[C---:B------:R-:W-:Y:S01]  /*1770*/  IMAD R23, R4.reuse, R23, R24 ;  /* 0x0000001704177224 */ /* 0x040fe200078e0218 */
[----:B------:R-:W-:Y:S01]  /*1780*/  ISETP.GT.U32.AND P3, PT, R4, R18, PT ;  /* 0x000000120400720c */ /* 0x000fe20003f64070 */
[----:B------:R-:W-:-:S04]  /*1790*/  IMAD.HI.U32 R24, R5, R25, RZ ;  /* 0x0000001905187227 */ /* 0x000fc800078e00ff */
[----:B------:R-:W-:Y:S01]  /*17a0*/  @!P1 IMAD.IADD R20, R20, 0x1, -R4 ;  /* 0x0000000114149824 */ /* 0x000fe200078e0a04 */
[----:B------:R-:W-:Y:S01]  /*17b0*/  ISETP.GT.U32.AND P1, PT, R4, R19, PT ;  /* 0x000000130400720c */ /* 0x000fe20003f24070 */
[----:B------:R-:W-:-:S03]  /*17c0*/  IMAD.MOV R24, RZ, RZ, -R24 ;  /* 0x000000ffff187224 */ /* 0x000fc600078e0a18 */
[C---:B------:R-:W-:Y:S01]  /*17d0*/  ISETP.GT.U32.AND P4, PT, R4.reuse, R20, PT ;  /* 0x000000140400720c */ /* 0x040fe20003f84070 */
[----:B------:R-:W-:Y:S02]  /*17e0*/  IMAD R24, R4, R24, R25 ;  /* 0x0000001804187224 */ /* 0x000fe400078e0219 */
[--C-:B------:R-:W-:Y:S01]  /*17f0*/  @!P6 IMAD.IADD R21, R21, 0x1, -R4.reuse ;  /* 0x000000011515e824 */ /* 0x100fe200078e0a04 */
[----:B------:R-:W-:Y:S01]  /*1800*/  @!P3 IADD3 R18, R18, -R4, RZ ;  /* 0x800000041212b210 */ /* 0x000fe20007ffe0ff */
[----:B------:R-:W-:Y:S01]  /*1810*/  IMAD.HI.U32 R25, R5, R27, RZ ;  /* 0x0000001b05197227 */ /* 0x000fe200078e00ff */
[----:B------:R-:W-:Y:S02]  /*1820*/  ISETP.GT.U32.AND P6, PT, R4, R24, PT ;  /* 0x000000180400720c */ /* 0x000fe40003fc4070 */
[----:B------:R-:W-:Y:S01]  /*1830*/  ISETP.GE.AND P3, PT, R26, RZ, PT ;  /* 0x000000ff1a00720c */ /* 0x000fe20003f66270 */
[----:B------:R-:W-:Y:S01]  /*1840*/  @!P1 IMAD.IADD R19, R19, 0x1, -R4 ;  /* 0x0000000113139824 */ /* 0x000fe200078e0a04 */
[C---:B------:R-:W-:Y:S01]  /*1850*/  ISETP.GT.U32.AND P1, PT, R4.reuse, R23, PT ;  /* 0x000000170400720c */ /* 0x040fe20003f24070 */
[----:B------:R-:W-:Y:S01]  /*1860*/  @!P2 IMAD.MOV R18, RZ, RZ, -R18 ;  /* 0x000000ffff12a224 */ /* 0x000fe200078e0a12 */
[----:B------:R-:W-:Y:S01]  /*1870*/  ISETP.GT.U32.AND P2, PT, R4, R22, PT ;  /* 0x000000160400720c */ /* 0x000fe20003f44070 */
[----:B------:R-:W-:Y:S01]  /*1880*/  IMAD.HI.U32 R26, R5, R28, RZ ;  /* 0x0000001c051a7227 */ /* 0x000fe200078e00ff */
[----:B------:R-:W-:-:S02]  /*1890*/  @!P4 IADD3 R20, R20, -R4, RZ ;  /* 0x800000041414c210 */ /* 0x000fc40007ffe0ff */
[----:B------:R-:W-:Y:S01]  /*18a0*/  ISETP.GE.AND P4, PT, R29, RZ, PT ;  /* 0x000000ff1d00720c */ /* 0x000fe20003f86270 */
[----:B------:R-:W-:Y:S01]  /*18b0*/  IMAD.MOV R29, RZ, RZ, -R26 ;  /* 0x000000ffff1d7224 */ /* 0x000fe200078e0a1a */
[----:B------:R-:W-:Y:S01]  /*18c0*/  @!P0 IADD3 R20, -R20, RZ, RZ ;  /* 0x000000ff14148210 */ /* 0x000fe20007ffe1ff */
[--C-:B------:R-:W-:Y:S02]  /*18d0*/  @!P6 IMAD.IADD R24, R24, 0x1, -R4.reuse ;  /* 0x000000011818e824 */ /* 0x100fe400078e0a04 */
[----:B------:R-:W-:Y:S02]  /*18e0*/  IMAD.MOV R25, RZ, RZ, -R25 ;  /* 0x000000ffff197224 */ /* 0x000fe400078e0a19 */
[--C-:B------:R-:W-:Y:S01]  /*18f0*/  @!P1 IMAD.IADD R23, R23, 0x1, -R4.reuse ;  /* 0x0000000117179824 */ /* 0x100fe200078e0a04 */
[----:B------:R-:W-:Y:S01]  /*1900*/  ISETP.GT.U32.AND P0, PT, R4, R24, PT ;  /* 0x000000180400720c */ /* 0x000fe20003f04070 */
[----:B------:R-:W-:Y:S01]  /*1910*/  @!P2 IMAD.IADD R22, R22, 0x1, -R4 ;  /* 0x000000011616a824 */ /* 0x000fe200078e0a04 */
[----:B------:R-:W-:Y:S01]  /*1920*/  ISETP.GE.AND P2, PT, R30, RZ, PT ;  /* 0x000000ff1e00720c */ /* 0x000fe20003f46270 */
[----:B------:R-:W-:Y:S01]  /*1930*/  IMAD R26, R4, R29, R28 ;  /* 0x0000001d041a7224 */ /* 0x000fe200078e021c */
[----:B------:R-:W-:Y:S01]  /*1940*/  ISETP.GE.AND P1, PT, R31, RZ, PT ;  /* 0x000000ff1f00720c */ /* 0x000fe20003f26270 */
[----:B------:R-:W-:Y:S01]  /*1950*/  VIADD R31, R2, 0x2a ;  /* 0x0000002a021f7836 */ /* 0x000fe20000000000 */
[C---:B------:R-:W-:Y:S01]  /*1960*/  ISETP.GT.U32.AND P6, PT, R4.reuse, R23, PT ;  /* 0x000000170400720c */ /* 0x040fe20003fc4070 */
[C---:B------:R-:W-:Y:S01]  /*1970*/  IMAD R25, R4.reuse, R25, R27 ;  /* 0x0000001904197224 */ /* 0x040fe200078e021b */
[----:B------:R-:W-:Y:S01]  /*1980*/  IABS R30, R34 ;  /* 0x00000022001e7213 */ /* 0x000fe20000000000 */
[----:B------:R-:W-:Y:S01]  /*1990*/  @!P4 IMAD.MOV R22, RZ, RZ, -R22 ;  /* 0x000000ffff16c224 */ /* 0x000fe200078e0a16 */
[----:B------:R-:W-:Y:S01]  /*19a0*/  IABS R29, R31 ;  /* 0x0000001f001d7213 */ /* 0x000fe20000000000 */
[----:B------:R-:W-:Y:S01]  /*19b0*/  @!P5 IMAD.MOV R19, RZ, RZ, -R19 ;  /* 0x000000ffff13d224 */ /* 0x000fe200078e0a13 */
[C---:B------:R-:W-:Y:S01]  /*19c0*/  ISETP.GT.U32.AND P4, PT, R4.reuse, R26, PT ;  /* 0x0000001a0400720c */ /* 0x040fe20003f84070 */
[----:B------:R-:W-:Y:S01]  /*19d0*/  IMAD.HI.U32 R28, R5, R30, RZ ;  /* 0x0000001e051c7227 */ /* 0x000fe200078e00ff */
[----:B------:R-:W-:-:S03]  /*19e0*/  ISETP.GT.U32.AND P5, PT, R4, R25, PT ;  /* 0x000000190400720c */ /* 0x000fc60003fa4070 */
[----:B------:R-:W-:Y:S01]  /*19f0*/  @!P0 IMAD.IADD R24, R24, 0x1, -R4 ;  /* 0x0000000118188824 */ /* 0x000fe200078e0a04 */
[----:B------:R-:W-:Y:S01]  /*1a00*/  ISETP.GE.AND P0, PT, R31, RZ, PT ;  /* 0x000000ff1f00720c */ /* 0x000fe20003f06270 */
[----:B------:R-:W-:Y:S02]  /*1a10*/  IMAD.MOV R31, RZ, RZ, -R28 ;  /* 0x000000ffff1f7224 */ /* 0x000fe400078e0a1c */
[----:B------:R-:W-:-:S04]  /*1a20*/  IMAD.HI.U32 R27, R5, R29, RZ ;  /* 0x0000001d051b7227 */ /* 0x000fc800078e00ff */
[----:B------:R-:W-:Y:S01]  /*1a30*/  @!P6 IMAD.IADD R23, R23, 0x1, -R4 ;  /* 0x000000011717e824 */ /* 0x000fe200078e0a04 */
[----:B------:R-:W-:Y:S01]  /*1a40*/  ISETP.GE.AND P6, PT, R33, RZ, PT ;  /* 0x000000ff2100720c */ /* 0x000fe20003fc6270 */
[----:B------:R-:W-:Y:S02]  /*1a50*/  IMAD R28, R4, R31, R30 ;  /* 0x0000001f041c7224 */ /* 0x000fe400078e021e */
[----:B------:R-:W-:Y:S02]  /*1a60*/  IMAD.MOV R27, RZ, RZ, -R27 ;  /* 0x000000ffff1b7224 */ /* 0x000fe400078e0a1b */
[----:B------:R-:W-:Y:S02]  /*1a70*/  VIADD R33, R2, 0x28 ;  /* 0x0000002802217836 */ /* 0x000fe40000000000 */
[----:B------:R-:W-:Y:S01]  /*1a80*/  @!P1 IMAD.MOV R24, RZ, RZ, -R24 ;  /* 0x000000ffff189224 */ /* 0x000fe200078e0a18 */
[C---:B------:R-:W-:Y:S01]  /*1a90*/  ISETP.GT.U32.AND P1, PT, R4.reuse, R28, PT ;  /* 0x0000001c0400720c */ /* 0x040fe20003f24070 */
[----:B------:R-:W-:Y:S01]  /*1aa0*/  IMAD R27, R4, R27, R29 ;  /* 0x0000001b041b7224 */ /* 0x000fe200078e021d */
[----:B------:R-:W-:Y:S01]  /*1ab0*/  IABS R29, R33 ;  /* 0x00000021001d7213 */ /* 0x000fe20000000000 */
[----:B------:R-:W-:-:S02]  /*1ac0*/  @!P4 IMAD.IADD R26, R26, 0x1, -R4 ;  /* 0x000000011a1ac824 */ /* 0x000fc400078e0a04 */
[--C-:B------:R-:W-:Y:S01]  /*1ad0*/  @!P5 IMAD.IADD R25, R25, 0x1, -R4.reuse ;  /* 0x000000011919d824 */ /* 0x100fe200078e0a04 */
[----:B------:R-:W-:Y:S01]  /*1ae0*/  MOV R30, R29 ;  /* 0x0000001d001e7202 */ /* 0x000fe20000000f00 */
[----:B------:R-:W-:Y:S01]  /*1af0*/  @!P2 IMAD.MOV R23, RZ, RZ, -R23 ;  /* 0x000000ffff17a224 */ /* 0x000fe200078e0a17 */
[C---:B------:R-:W-:Y:S01]  /*1b00*/  ISETP.GT.U32.AND P4, PT, R4.reuse, R26, PT ;  /* 0x0000001a0400720c */ /* 0x040fe20003f84070 */
[----:B------:R-:W-:Y:S01]  /*1b10*/  @!P3 IMAD.MOV R21, RZ, RZ, -R21 ;  /* 0x000000ffff15b224 */ /* 0x000fe200078e0a15 */
[C---:B------:R-:W-:Y:S01]  /*1b20*/  ISETP.GT.U32.AND P2, PT, R4.reuse, R27, PT ;  /* 0x0000001b0400720c */ /* 0x040fe20003f44070 */
[----:B------:R-:W-:Y:S01]  /*1b30*/  IMAD.HI.U32 R29, R5, R30, RZ ;  /* 0x0000001e051d7227 */ /* 0x000fe200078e00ff */
[----:B------:R-:W-:Y:S02]  /*1b40*/  ISETP.GT.U32.AND P5, PT, R4, R25, PT ;  /* 0x000000190400720c */ /* 0x000fe40003fa4070 */
[----:B------:R-:W-:Y:S01]  /*1b50*/  ISETP.GE.AND P3, PT, R32, RZ, PT ;  /* 0x000000ff2000720c */ /* 0x000fe20003f66270 */
[----:B------:R-:W-:Y:S01]  /*1b60*/  @!P1 IMAD.IADD R28, R28, 0x1, -R4 ;  /* 0x000000011c1c9824 */ /* 0x000fe200078e0a04 */
[----:B------:R-:W-:Y:S01]  /*1b70*/  IABS R32, R35 ;  /* 0x0000002300207213 */ /* 0x000fe20000000000 */
[----:B------:R-:W-:-:S03]  /*1b80*/  IMAD.MOV R29, RZ, RZ, -R29 ;  /* 0x000000ffff1d7224 */ /* 0x000fc600078e0a1d */
[C---:B------:R-:W-:Y:S01]  /*1b90*/  ISETP.GT.U32.AND P1, PT, R4.reuse, R28, PT ;  /* 0x0000001c0400720c */ /* 0x040fe20003f24070 */
[----:B------:R-:W-:Y:S02]  /*1ba0*/  IMAD R29, R4, R29, R30 ;  /* 0x0000001d041d7224 */ /* 0x000fe400078e021e */
[----:B------:R-:W-:-:S04]  /*1bb0*/  IMAD.HI.U32 R30, R5, R32, RZ ;  /* 0x00000020051e7227 */ /* 0x000fc800078e00ff */
[--C-:B------:R-:W-:Y:S01]  /*1bc0*/  @!P4 IMAD.IADD R26, R26, 0x1, -R4.reuse ;  /* 0x000000011a1ac824 */ /* 0x100fe200078e0a04 */
[----:B------:R-:W-:Y:S01]  /*1bd0*/  ISETP.GE.AND P4, PT, R33, RZ, PT ;  /* 0x000000ff2100720c */ /* 0x000fe20003f86270 */
[--C-:B------:R-:W-:Y:S02]  /*1be0*/  @!P2 IMAD.IADD R27, R27, 0x1, -R4.reuse ;  /* 0x000000011b1ba824 */ /* 0x100fe400078e0a04 */
[----:B------:R-:W-:Y:S01]  /*1bf0*/  @!P5 IMAD.IADD R25, R25, 0x1, -R4 ;  /* 0x000000011919d824 */ /* 0x000fe200078e0a04 */
[----:B------:R-:W-:Y:S01]  /*1c00*/  ISETP.GE.AND P5, PT, R34, RZ, PT ;  /* 0x000000ff2200720c */ /* 0x000fe20003fa6270 */
[----:B------:R-:W-:Y:S01]  /*1c10*/  IMAD.MOV R33, RZ, RZ, -R30 ;  /* 0x000000ffff217224 */ /* 0x000fe200078e0a1e */
[----:B------:R-:W-:Y:S01]  /*1c20*/  ISETP.GT.U32.AND P2, PT, R4, R27, PT ;  /* 0x0000001b0400720c */ /* 0x000fe20003f44070 */
[----:B------:R-:W-:Y:S01]  /*1c30*/  @!P1 IMAD.IADD R28, R28, 0x1, -R4 ;  /* 0x000000011c1c9824 */ /* 0x000fe200078e0a04 */
[----:B------:R-:W-:Y:S01]  /*1c40*/  @!P3 IADD3 R25, -R25, RZ, RZ ;  /* 0x000000ff1919b210 */ /* 0x000fe20007ffe1ff */
[C---:B------:R-:W-:Y:S01]  /*1c50*/  IMAD R30, R4.reuse, R33, R32 ;  /* 0x00000021041e7224 */ /* 0x040fe200078e0220 */
[----:B------:R-:W-:Y:S01]  /*1c60*/  ISETP.GT.U32.AND P3, PT, R4, R29, PT ;  /* 0x0000001d0400720c */ /* 0x000fe20003f64070 */
[----:B------:R-:W-:Y:S01]  /*1c70*/  VIADD R32, R2, 0x25 ;  /* 0x0000002502207836 */ /* 0x000fe20000000000 */
[----:B------:R-:W-:Y:S01]  /*1c80*/  IABS R34, R36 ;  /* 0x0000002400227213 */ /* 0x000fe20000000000 */
[----:B------:R-:W-:Y:S01]  /*1c90*/  @!P6 IMAD.MOV R26, RZ, RZ, -R26 ;  /* 0x000000ffff1ae224 */ /* 0x000fe200078e0a1a */
[----:B------:R-:W-:-:S02]  /*1ca0*/  ISETP.GT.U32.AND P1, PT, R4, R30, PT ;  /* 0x0000001e0400720c */ /* 0x000fc40003f24070 */
[----:B------:R-:W-:Y:S01]  /*1cb0*/  ISETP.GE.AND P6, PT, R35, RZ, PT ;  /* 0x000000ff2300720c */ /* 0x000fe20003fc6270 */
[----:B------:R-:W-:Y:S01]  /*1cc0*/  IMAD.HI.U32 R31, R5, R34, RZ ;  /* 0x00000022051f7227 */ /* 0x000fe200078e00ff */
[----:B------:R-:W-:-:S03]  /*1cd0*/  IABS R35, R32 ;  /* 0x0000002000237213 */ /* 0x000fc60000000000 */
[--C-:B------:R-:W-:Y:S01]  /*1ce0*/  @!P2 IMAD.IADD R27, R27, 0x1, -R4.reuse ;  /* 0x000000011b1ba824 */ /* 0x100fe200078e0a04 */
[----:B------:R-:W-:Y:S01]  /*1cf0*/  ISETP.GE.AND P2, PT, R36, RZ, PT ;  /* 0x000000ff2400720c */ /* 0x000fe20003f46270 */
[--C-:B------:R-:W-:Y:S02]  /*1d00*/  @!P3 IMAD.IADD R29, R29, 0x1, -R4.reuse ;  /* 0x000000011d1db824 */ /* 0x100fe400078e0a04 */
[----:B------:R-:W-:Y:S01]  /*1d10*/  @!P0 IMAD.MOV R27, RZ, RZ, -R27 ;  /* 0x000000ffff1b8224 */ /* 0x000fe200078e0a1b */
[----:B------:R-:W-:Y:S01]  /*1d20*/  ISETP.GE.AND P0, PT, R32, RZ, PT ;  /* 0x000000ff2000720c */ /* 0x000fe20003f06270 */
[----:B------:R-:W-:Y:S01]  /*1d30*/  VIADD R32, R2, 0x24 ;  /* 0x0000002402207836 */ /* 0x000fe20000000000 */
[----:B------:R-:W-:Y:S01]  /*1d40*/  ISETP.GT.U32.AND P3, PT, R4, R29, PT ;  /* 0x0000001d0400720c */ /* 0x000fe20003f64070 */
[----:B------:R-:W-:Y:S02]  /*1d50*/  @!P1 IMAD.IADD R30, R30, 0x1, -R4 ;  /* 0x000000011e1e9824 */ /* 0x000fe400078e0a04 */
[----:B------:R-:W-:Y:S01]  /*1d60*/  @!P5 IMAD.MOV R28, RZ, RZ, -R28 ;  /* 0x000000ffff1cd224 */ /* 0x000fe200078e0a1c */
[----:B------:R-:W-:Y:S01]  /*1d70*/  ISETP.GE.AND P5, PT, R32, RZ, PT ;  /* 0x000000ff2000720c */ /* 0x000fe20003fa6270 */
[----:B------:R-:W-:Y:S01]  /*1d80*/  IMAD.MOV R31, RZ, RZ, -R31 ;  /* 0x000000ffff1f7224 */ /* 0x000fe200078e0a1f */
[----:B------:R-:W-:Y:S01]  /*1d90*/  IABS R36, R32 ;  /* 0x0000002000247213 */ /* 0x000fe20000000000 */
[----:B------:R-:W-:Y:S01]  /*1da0*/  IMAD.HI.U32 R32, R5, R35, RZ ;  /* 0x0000002305207227 */ /* 0x000fe200078e00ff */
[----:B------:R-:W-:-:S03]  /*1db0*/  ISETP.GT.U32.AND P1, PT, R4, R30, PT ;  /* 0x0000001e0400720c */ /* 0x000fc60003f24070 */
[----:B------:R-:W-:Y:S02]  /*1dc0*/  IMAD.MOV R32, RZ, RZ, -R32 ;  /* 0x000000ffff207224 */ /* 0x000fe400078e0a20 */
[C---:B------:R-:W-:Y:S02]  /*1dd0*/  IMAD R31, R4.reuse, R31, R34 ;  /* 0x0000001f041f7224 */ /* 0x040fe400078e0222 */
[C---:B------:R-:W-:Y:S02]  /*1de0*/  IMAD R32, R4.reuse, R32, R35 ;  /* 0x0000002004207224 */ /* 0x040fe400078e0223 */
[----:B------:R-:W-:Y:S01]  /*1df0*/  @!P3 IMAD.IADD R29, R29, 0x1, -R4 ;  /* 0x000000011d1db824 */ /* 0x000fe200078e0a04 */
[----:B------:R-:W-:Y:S01]  /*1e00*/  ISETP.GT.U32.AND P3, PT, R4, R31, PT ;  /* 0x0000001f0400720c */ /* 0x000fe20003f64070 */
[----:B------:R-:W-:-:S04]  /*1e10*/  IMAD.HI.U32 R34, R5, R37, RZ ;  /* 0x0000002505227227 */ /* 0x000fc800078e00ff */
[----:B------:R-:W-:Y:S01]  /*1e20*/  @!P1 IMAD.IADD R30, R30, 0x1, -R4 ;  /* 0x000000011e1e9824 */ /* 0x000fe200078e0a04 */
[----:B------:R-:W-:Y:S01]  /*1e30*/  ISETP.GT.U32.AND P1, PT, R4, R32, PT ;  /* 0x000000200400720c */ /* 0x000fe20003f24070 */
[----:B------:R-:W-:Y:S02]  /*1e40*/  IMAD.MOV R34, RZ, RZ, -R34 ;  /* 0x000000ffff227224 */ /* 0x000fe400078e0a22 */
[----:B------:R-:W-:-:S04]  /*1e50*/  IMAD.HI.U32 R33, R5, R36, RZ ;  /* 0x0000002405217227 */ /* 0x000fc800078e00ff */
[----:B------:R-:W-:Y:S01]  /*1e60*/  @!P3 IADD3 R31, R31, -R4, RZ ;  /* 0x800000041f1fb210 */ /* 0x000fe20007ffe0ff */
[C---:B------:R-:W-:Y:S01]  /*1e70*/  IMAD R34, R4.reuse, R34, R37 ;  /* 0x0000002204227224 */ /* 0x040fe200078e0225 */
[----:B------:R-:W-:Y:S01]  /*1e80*/  IABS R37, R42 ;  /* 0x0000002a00257213 */ /* 0x000fe20000000000 */
[----:B------:R-:W-:Y:S01]  /*1e90*/  IMAD.MOV R33, RZ, RZ, -R33 ;  /* 0x000000ffff217224 */ /* 0x000fe200078e0a21 */
[----:B------:R-:W-:Y:S01]  /*1ea0*/  ISETP.GT.U32.AND P3, PT, R4, R31, PT ;  /* 0x0000001f0400720c */ /* 0x000fe20003f64070 */
[----:B------:R-:W-:Y:S01]  /*1eb0*/  @!P4 IMAD.MOV R29, RZ, RZ, -R29 ;  /* 0x000000ffff1dc224 */ /* 0x000fe200078e0a1d */
[----:B------:R-:W-:Y:S01]  /*1ec0*/  ISETP.GE.AND P4, PT, R38, RZ, PT ;  /* 0x000000ff2600720c */ /* 0x000fe20003f86270 */
[----:B------:R-:W-:Y:S01]  /*1ed0*/  @!P1 IMAD.IADD R32, R32, 0x1, -R4 ;  /* 0x0000000120209824 */ /* 0x000fe200078e0a04 */
[----:B------:R-:W-:Y:S01]  /*1ee0*/  IABS R38, R43 ;  /* 0x0000002b00267213 */ /* 0x000fe20000000000 */
[----:B------:R-:W-:-:S03]  /*1ef0*/  IMAD.HI.U32 R35, R5, R37, RZ ;  /* 0x0000002505237227 */ /* 0x000fc600078e00ff */
[C---:B------:R-:W-:Y:S01]  /*1f00*/  ISETP.GT.U32.AND P1, PT, R4.reuse, R32, PT ;  /* 0x000000200400720c */ /* 0x040fe20003f24070 */
[----:B------:R-:W-:Y:S02]  /*1f10*/  IMAD.MOV R35, RZ, RZ, -R35 ;  /* 0x000000ffff237224 */ /* 0x000fe400078e0a23 */
[C---:B------:R-:W-:Y:S02]  /*1f20*/  IMAD R33, R4.reuse, R33, R36 ;  /* 0x0000002104217224 */ /* 0x040fe400078e0224 */
[----:B------:R-:W-:Y:S01]  /*1f30*/  @!P3 IMAD.IADD R31, R31, 0x1, -R4 ;  /* 0x000000011f1fb824 */ /* 0x000fe200078e0a04 */
[C---:B------:R-:W-:Y:S01]  /*1f40*/  ISETP.GT.U32.AND P3, PT, R4.reuse, R34, PT ;  /* 0x000000220400720c */ /* 0x040fe20003f64070 */
[C---:B------:R-:W-:Y:S02]  /*1f50*/  IMAD R35, R4.reuse, R35, R37 ;  /* 0x0000002304237224 */ /* 0x040fe400078e0225 */
[----:B------:R-:W-:Y:S01]  /*1f60*/  @!P6 IMAD.MOV R30, RZ, RZ, -R30 ;  /* 0x000000ffff1ee224 */ /* 0x000fe200078e0a1e */
[----:B------:R-:W-:Y:S01]  /*1f70*/  ISETP.GT.U32.AND P6, PT, R4, R33, PT ;  /* 0x000000210400720c */ /* 0x000fe20003fc4070 */
[----:B------:R-:W-:-:S02]  /*1f80*/  IMAD.HI.U32 R36, R5, R38, RZ ;  /* 0x0000002605247227 */ /* 0x000fc400078e00ff */
[----:B------:R-:W-:Y:S02]  /*1f90*/  @!P1 IADD3 R32, R32, -R4, RZ ;  /* 0x8000000420209210 */ /* 0x000fe40007ffe0ff */
[----:B------:R-:W-:Y:S01]  /*1fa0*/  ISETP.GT.U32.AND P1, PT, R4, R35, PT ;  /* 0x000000230400720c */ /* 0x000fe20003f24070 */
[----:B------:R-:W-:Y:S02]  /*1fb0*/  IMAD.MOV R39, RZ, RZ, -R36 ;  /* 0x000000ffff277224 */ /* 0x000fe400078e0a24 */
[----:B------:R-:W-:-:S04]  /*1fc0*/  IMAD.HI.U32 R37, R5, R40, RZ ;  /* 0x0000002805257227 */ /* 0x000fc800078e00ff */
[----:B------:R-:W-:Y:S02]  /*1fd0*/  @!P3 IMAD.IADD R34, R34, 0x1, -R4 ;  /* 0x000000012222b824 */ /* 0x000fe400078e0a04 */
[C---:B------:R-:W-:Y:S02]  /*1fe0*/  IMAD R36, R4.reuse, R39, R38 ;  /* 0x0000002704247224 */ /* 0x040fe400078e0226 */
[----:B------:R-:W-:Y:S01]  /*1ff0*/  IMAD.MOV R39, RZ, RZ, -R37 ;  /* 0x000000ffff277224 */ /* 0x000fe200078e0a25 */
[C---:B------:R-:W-:Y:S01]  /*2000*/  ISETP.GT.U32.AND P3, PT, R4.reuse, R34, PT ;  /* 0x000000220400720c */ /* 0x040fe20003f64070 */
[--C-:B------:R-:W-:Y:S02]  /*2010*/  @!P1 IMAD.IADD R35, R35, 0x1, -R4.reuse ;  /* 0x0000000123239824 */ /* 0x100fe400078e0a04 */
[----:B------:R-:W-:Y:S02]  /*2020*/  @!P6 IMAD.IADD R33, R33, 0x1, -R4 ;  /* 0x000000012121e824 */ /* 0x000fe400078e0a04 */
[----:B------:R-:W-:Y:S01]  /*2030*/  IMAD.HI.U32 R37, R5, R41, RZ ;  /* 0x0000002905257227 */ /* 0x000fe200078e00ff */
[----:B------:R-:W-:-:S02]  /*2040*/  ISETP.GT.U32.AND P1, PT, R4, R35, PT ;  /* 0x000000230400720c */ /* 0x000fc40003f24070 */
[C---:B------:R-:W-:Y:S01]  /*2050*/  ISETP.GT.U32.AND P6, PT, R4.reuse, R33, PT ;  /* 0x000000210400720c */ /* 0x040fe20003fc4070 */
[----:B------:R-:W-:Y:S02]  /*2060*/  IMAD R38, R4, R39, R40 ;  /* 0x0000002704267224 */ /* 0x000fe400078e0228 */
[----:B------:R-:W-:Y:S02]  /*2070*/  IMAD.MOV R37, RZ, RZ, -R37 ;  /* 0x000000ffff257224 */ /* 0x000fe400078e0a25 */
[--C-:B------:R-:W-:Y:S01]  /*2080*/  @!P3 IMAD.IADD R34, R34, 0x1, -R4.reuse ;  /* 0x000000012222b824 */ /* 0x100fe200078e0a04 */
[C---:B------:R-:W-:Y:S01]  /*2090*/  ISETP.GT.U32.AND P3, PT, R4.reuse, R38, PT ;  /* 0x000000260400720c */ /* 0x040fe20003f64070 */
[----:B------:R-:W-:Y:S02]  /*20a0*/  IMAD R37, R4, R37, R41 ;  /* 0x0000002504257224 */ /* 0x000fe400078e0229 */
[----:B------:R-:W-:Y:S01]  /*20b0*/  @!P2 IMAD.MOV R31, RZ, RZ, -R31 ;  /* 0x000000ffff1fa224 */ /* 0x000fe200078e0a1f */
[----:B------:R-:W-:Y:S01]  /*20c0*/  ISETP.GE.AND P2, PT, R42, RZ, PT ;  /* 0x000000ff2a00720c */ /* 0x000fe20003f46270 */
[----:B------:R-:W-:Y:S01]  /*20d0*/  @!P1 IMAD.IADD R35, R35, 0x1, -R4 ;  /* 0x0000000123239824 */ /* 0x000fe200078e0a04 */
[----:B------:R-:W-:Y:S01]  /*20e0*/  ISETP.GT.U32.AND P1, PT, R4, R37, PT ;  /* 0x000000250400720c */ /* 0x000fe20003f24070 */
[----:B------:R-:W-:-:S02]  /*20f0*/  VIADD R42, R2, 0x1e ;  /* 0x0000001e022a7836 */ /* 0x000fc40000000000 */
[----:B------:R-:W-:Y:S01]  /*2100*/  @!P6 IMAD.IADD R33, R33, 0x1, -R4 ;  /* 0x000000012121e824 */ /* 0x000fe200078e0a04 */
[----:B------:R-:W-:Y:S01]  /*2110*/  ISETP.GT.U32.AND P6, PT, R4, R36, PT ;  /* 0x000000240400720c */ /* 0x000fe20003fc4070 */
[----:B------:R-:W-:Y:S01]  /*2120*/  @!P0 IMAD.MOV R32, RZ, RZ, -R32 ;  /* 0x000000ffff208224 */ /* 0x000fe200078e0a20 */
[----:B------:R-:W-:Y:S01]  /*2130*/  IABS R40, R42 ;  /* 0x0000002a00287213 */ /* 0x000fe20000000000 */
[--C-:B------:R-:W-:Y:S01]  /*2140*/  @!P3 IMAD.IADD R38, R38, 0x1, -R4.reuse ;  /* 0x000000012626b824 */ /* 0x100fe200078e0a04 */
[----:B------:R-:W-:Y:S01]  /*2150*/  ISETP.GE.AND P0, PT, R43, RZ, PT ;  /* 0x000000ff2b00720c */ /* 0x000fe20003f06270 */
[----:B------:R-:W-:Y:S02]  /*2160*/  VIADD R43, R2, 0x1d ;  /* 0x0000001d022b7836 */ /* 0x000fe40000000000 */
[----:B------:R-:W-:Y:S01]  /*2170*/  IMAD.HI.U32 R39, R5, R40, RZ ;  /* 0x0000002805277227 */ /* 0x000fe200078e00ff */
[----:B------:R-:W-:Y:S02]  /*2180*/  ISETP.GT.U32.AND P3, PT, R4, R38, PT ;  /* 0x000000260400720c */ /* 0x000fe40003f64070 */
[----:B------:R-:W-:Y:S01]  /*2190*/  IABS R41, R43 ;  /* 0x0000002b00297213 */ /* 0x000fe20000000000 */
[----:B------:R-:W-:-:S02]  /*21a0*/  @!P1 IMAD.IADD R37, R37, 0x1, -R4 ;  /* 0x0000000125259824 */ /* 0x000fc400078e0a04 */
[----:B------:R-:W-:Y:S01]  /*21b0*/  IMAD.MOV R39, RZ, RZ, -R39 ;  /* 0x000000ffff277224 */ /* 0x000fe200078e0a27 */
[----:B------:R-:W-:Y:S01]  /*21c0*/  @!P6 IADD3 R36, R36, -R4, RZ ;  /* 0x800000042424e210 */ /* 0x000fe20007ffe0ff */
[----:B------:R-:W-:Y:S01]  /*21d0*/  @!P4 IMAD.MOV R34, RZ, RZ, -R34 ;  /* 0x000000ffff22c224 */ /* 0x000fe200078e0a22 */
[C---:B------:R-:W-:Y:S01]  /*21e0*/  ISETP.GT.U32.AND P1, PT, R4.reuse, R37, PT ;  /* 0x000000250400720c */ /* 0x040fe20003f24070 */
[C---:B------:R-:W-:Y:S01]  /*21f0*/  IMAD R39, R4.reuse, R39, R40 ;  /* 0x0000002704277224 */ /* 0x040fe200078e0228 */
[----:B------:R-:W-:Y:S01]  /*2200*/  ISETP.GT.U32.AND P6, PT, R4, R36, PT ;  /* 0x000000240400720c */ /* 0x000fe20003fc4070 */
[----:B------:R-:W-:Y:S01]  /*2210*/  IMAD.HI.U32 R40, R5, R41, RZ ;  /* 0x0000002905287227 */ /* 0x000fe200078e00ff */
[----:B------:R-:W-:Y:S02]  /*2220*/  ISETP.GE.AND P4, PT, R46, RZ, PT ;  /* 0x000000ff2e00720c */ /* 0x000fe40003f86270 */
[----:B------:R-:W-:Y:S01]  /*2230*/  IABS R46, R51 ;  /* 0x00000033002e7213 */ /* 0x000fe20000000000 */
[----:B------:R-:W-:-:S02]  /*2240*/  IMAD.MOV R40, RZ, RZ, -R40 ;  /* 0x000000ffff287224 */ /* 0x000fc400078e0a28 */
[--C-:B------:R-:W-:Y:S01]  /*2250*/  @!P3 IMAD.IADD R38, R38, 0x1, -R4.reuse ;  /* 0x000000012626b824 */ /* 0x100fe200078e0a04 */
[C---:B------:R-:W-:Y:S01]  /*2260*/  ISETP.GT.U32.AND P3, PT, R4.reuse, R39, PT ;  /* 0x000000270400720c */ /* 0x040fe20003f64070 */
[----:B------:R-:W-:Y:S02]  /*2270*/  IMAD R40, R4, R40, R41 ;  /* 0x0000002804287224 */ /* 0x000fe400078e0229 */
[--C-:B------:R-:W-:Y:S02]  /*2280*/  @!P1 IMAD.IADD R37, R37, 0x1, -R4.reuse ;  /* 0x0000000125259824 */ /* 0x100fe400078e0a04 */
[----:B------:R-:W-:Y:S01]  /*2290*/  @!P6 IMAD.IADD R36, R36, 0x1, -R4 ;  /* 0x000000012424e824 */ /* 0x000fe200078e0a04 */
[----:B------:R-:W-:Y:S01]  /*22a0*/  ISETP.GT.U32.AND P1, PT, R4, R40, PT ;  /* 0x000000280400720c */ /* 0x000fe20003f24070 */
[----:B------:R-:W-:Y:S01]  /*22b0*/  @!P5 IMAD.MOV R33, RZ, RZ, -R33 ;  /* 0x000000ffff21d224 */ /* 0x000fe200078e0a21 */
[----:B------:R-:W-:Y:S01]  /*22c0*/  ISETP.GE.AND P6, PT, R42, RZ, PT ;  /* 0x000000ff2a00720c */ /* 0x000fe20003fc6270 */
[----:B------:R-:W-:Y:S01]  /*22d0*/  IMAD.HI.U32 R42, R5, R46, RZ ;  /* 0x0000002e052a7227 */ /* 0x000fe200078e00ff */
[----:B------:R-:W-:-:S02]  /*22e0*/  ISETP.GE.AND P5, PT, R44, RZ, PT ;  /* 0x000000ff2c00720c */ /* 0x000fc40003fa6270 */
[----:B------:R-:W-:Y:S01]  /*22f0*/  IABS R44, R50 ;  /* 0x00000032002c7213 */ /* 0x000fe20000000000 */
[----:B------:R-:W-:Y:S01]  /*2300*/  @!P3 IMAD.IADD R39, R39, 0x1, -R4 ;  /* 0x000000012727b824 */ /* 0x000fe200078e0a04 */
[----:B------:R-:W-:Y:S01]  /*2310*/  ISETP.GE.AND P3, PT, R43, RZ, PT ;  /* 0x000000ff2b00720c */ /* 0x000fe20003f66270 */
[----:B------:R-:W-:Y:S02]  /*2320*/  IMAD.MOV R47, RZ, RZ, -R42 ;  /* 0x000000ffff2f7224 */ /* 0x000fe400078e0a2a */
[----:B------:R-:W-:-:S04]  /*2330*/  IMAD.HI.U32 R43, R5, R48, RZ ;  /* 0x00000030052b7227 */ /* 0x000fc800078e00ff */
[----:B------:R-:W-:Y:S01]  /*2340*/  @!P1 IMAD.IADD R40, R40, 0x1, -R4 ;  /* 0x0000000128289824 */ /* 0x000fe200078e0a04 */
[C---:B------:R-:W-:Y:S01]  /*2350*/  ISETP.GT.U32.AND P1, PT, R4.reuse, R39, PT ;  /* 0x000000270400720c */ /* 0x040fe20003f24070 */
[C---:B------:R-:W-:Y:S01]  /*2360*/  IMAD R42, R4.reuse, R47, R46 ;  /* 0x0000002f042a7224 */ /* 0x040fe200078e022e */
[----:B------:R-:W-:Y:S01]  /*2370*/  IADD3 R43, -R43, RZ, RZ ;  /* 0x000000ff2b2b7210 */ /* 0x000fe20007ffe1ff */
[----:B------:R-:W-:Y:S02]  /*2380*/  @!P4 IMAD.MOV R37, RZ, RZ, -R37 ;  /* 0x000000ffff25c224 */ /* 0x000fe400078e0a25 */
[----:B------:R-:W-:Y:S01]  /*2390*/  IMAD.HI.U32 R41, R5, R44, RZ ;  /* 0x0000002c05297227 */ /* 0x000fe200078e00ff */
[----:B------:R-:W-:-:S03]  /*23a0*/  ISETP.GT.U32.AND P4, PT, R4, R42, PT ;  /* 0x0000002a0400720c */ /* 0x000fc60003f84070 */
[C---:B------:R-:W-:Y:S02]  /*23b0*/  IMAD R43, R4.reuse, R43, R48 ;  /* 0x0000002b042b7224 */ /* 0x040fe400078e0230 */
[----:B------:R-:W-:Y:S02]  /*23c0*/  IMAD.MOV R41, RZ, RZ, -R41 ;  /* 0x000000ffff297224 */ /* 0x000fe400078e0a29 */
[----:B------:R-:W-:Y:S02]  /*23d0*/  IMAD.MOV.U32 R47, RZ, RZ, R49 ;  /* 0x000000ffff2f7224 */ /* 0x000fe400078e0031 */
[----:B------:R-:W-:Y:S01]  /*23e0*/  @!P2 IMAD.MOV R35, RZ, RZ, -R35 ;  /* 0x000000ffff23a224 */ /* 0x000fe200078e0a23 */
[C---:B------:R-:W-:Y:S01]  /*23f0*/  ISETP.GT.U32.AND P2, PT, R4.reuse, R40, PT ;  /* 0x000000280400720c */ /* 0x040fe20003f44070 */
[----:B------:R-:W-:Y:S01]  /*2400*/  @!P1 IMAD.IADD R39, R39, 0x1, -R4 ;  /* 0x0000000127279824 */ /* 0x000fe200078e0a04 */
[C---:B------:R-:W-:Y:S01]  /*2410*/  ISETP.GT.U32.AND P1, PT, R4.reuse, R43, PT ;  /* 0x0000002b0400720c */ /* 0x040fe20003f24070 */
[----:B------:R-:W-:-:S02]  /*2420*/  IMAD R41, R4, R41, R44 ;  /* 0x0000002904297224 */ /* 0x000fc400078e022c */
[----:B------:R-:W-:Y:S02]  /*2430*/  VIADD R46, R2, 0x18 ;  /* 0x00000018022e7836 */ /* 0x000fe40000000000 */
[----:B------:R-:W-:-:S03]  /*2440*/  IMAD.HI.U32 R44, R5, R47, RZ ;  /* 0x0000002f052c7227 */ /* 0x000fc600078e00ff */
[----:B------:R-:W-:Y:S01]  /*2450*/  IABS R49, R46 ;  /* 0x0000002e00317213 */ /* 0x000fe20000000000 */
[----:B------:R-:W-:Y:S02]  /*2460*/  @!P4 IMAD.IADD R42, R42, 0x1, -R4 ;  /* 0x000000012a2ac824 */ /* 0x000fe400078e0a04 */
[----:B------:R-:W-:Y:S02]  /*2470*/  IMAD.MOV R44, RZ, RZ, -R44 ;  /* 0x000000ffff2c7224 */ /* 0x000fe400078e0a2c */
[----:B------:R-:W-:Y:S01]  /*2480*/  @!P6 IMAD.MOV R39, RZ, RZ, -R39 ;  /* 0x000000ffff27e224 */ /* 0x000fe200078e0a27 */
[C---:B------:R-:W-:Y:S01]  /*2490*/  ISETP.GT.U32.AND P6, PT, R4.reuse, R42, PT ;  /* 0x0000002a0400720c */ /* 0x040fe20003fc4070 */
[----:B------:R-:W-:Y:S02]  /*24a0*/  IMAD R47, R4, R44, R47 ;  /* 0x0000002c042f7224 */ /* 0x000fe400078e022f */
[----:B------:R-:W-:Y:S02]  /*24b0*/  VIADD R48, R2, 0x17 ;  /* 0x0000001702307836 */ /* 0x000fe40000000000 */
[----:B------:R-:W-:-:S04]  /*24c0*/  IMAD.HI.U32 R44, R5, R49, RZ ;  /* 0x00000031052c7227 */ /* 0x000fc800078e00ff */
[----:B------:R-:W-:Y:S01]  /*24d0*/  @!P0 IMAD.MOV R36, RZ, RZ, -R36 ;  /* 0x000000ffff248224 */ /* 0x000fe200078e0a24 */
[----:B------:R-:W-:Y:S01]  /*24e0*/  ISETP.GT.U32.AND P0, PT, R4, R41, PT ;  /* 0x000000290400720c */ /* 0x000fe20003f04070 */
[--C-:B------:R-:W-:Y:S01]  /*24f0*/  @!P2 IMAD.IADD R40, R40, 0x1, -R4.reuse ;  /* 0x000000012828a824 */ /* 0x100fe200078e0a04 */
[----:B------:R-:W-:Y:S01]  /*2500*/  ISETP.GE.AND P2, PT, R51, RZ, PT ;  /* 0x000000ff3300720c */ /* 0x000fe20003f46270 */
[----:B------:R-:W-:Y:S01]  /*2510*/  @!P1 IMAD.IADD R43, R43, 0x1, -R4 ;  /* 0x000000012b2b9824 */ /* 0x000fe200078e0a04 */
[----:B------:R-:W-:Y:S01]  /*2520*/  IABS R51, R48 ;  /* 0x0000003000337213 */ /* 0x000fe20000000000 */
[----:B------:R-:W-:Y:S02]  /*2530*/  IMAD.MOV R44, RZ, RZ, -R44 ;  /* 0x000000ffff2c7224 */ /* 0x000fe400078e0a2c */
[----:B------:R-:W-:Y:S01]  /*2540*/  @!P6 IMAD.IADD R42, R42, 0x1, -R4 ;  /* 0x000000012a2ae824 */ /* 0x000fe200078e0a04 */
[C---:B------:R-:W-:Y:S01]  /*2550*/  ISETP.GT.U32.AND P1, PT, R4.reuse, R43, PT ;  /* 0x0000002b0400720c */ /* 0x040fe20003f24070 */
[----:B------:R-:W-:Y:S01]  /*2560*/  IMAD R49, R4, R44, R49 ;  /* 0x0000002c04317224 */ /* 0x000fe200078e0231 */
[----:B------:R-:W-:Y:S01]  /*2570*/  ISETP.GE.AND P6, PT, R46, RZ, PT ;  /* 0x000000ff2e00720c */ /* 0x000fe20003fc6270 */
[----:B------:R-:W-:-:S02]  /*2580*/  IMAD.HI.U32 R44, R5, R51, RZ ;  /* 0x00000033052c7227 */ /* 0x000fc400078e00ff */
[----:B------:R-:W-:Y:S02]  /*2590*/  @!P0 IADD3 R41, R41, -R4, RZ ;  /* 0x8000000429298210 */ /* 0x000fe40007ffe0ff */
[----:B------:R-:W-:Y:S01]  /*25a0*/  IMAD.MOV R46, RZ, RZ, -R44 ;  /* 0x000000ffff2e7224 */ /* 0x000fe200078e0a2c */
[----:B------:R-:W-:Y:S01]  /*25b0*/  ISETP.GE.AND P0, PT, R52, RZ, PT ;  /* 0x000000ff3400720c */ /* 0x000fe20003f06270 */
[----:B------:R-:W-:Y:S01]  /*25c0*/  @!P2 IMAD.MOV R42, RZ, RZ, -R42 ;  /* 0x000000ffff2aa224 */ /* 0x000fe200078e0a2a */
[C---:B------:R-:W-:Y:S01]  /*25d0*/  ISETP.GT.U32.AND P4, PT, R4.reuse, R41, PT ;  /* 0x000000290400720c */ /* 0x040fe20003f84070 */
[C---:B------:R-:W-:Y:S02]  /*25e0*/  IMAD R51, R4.reuse, R46, R51 ;  /* 0x0000002e04337224 */ /* 0x040fe400078e0233 */
[----:B------:R-:W-:Y:S01]  /*25f0*/  @!P1 IADD3 R43, R43, -R4, RZ ;  /* 0x800000042b2b9210 */ /* 0x000fe20007ffe0ff */
[----:B------:R-:W-:Y:S01]  /*2600*/  @!P5 IMAD.MOV R38, RZ, RZ, -R38 ;  /* 0x000000ffff26d224 */ /* 0x000fe200078e0a26 */
[C---:B------:R-:W-:Y:S01]  /*2610*/  ISETP.GT.U32.AND P1, PT, R4.reuse, R49, PT ;  /* 0x000000310400720c */ /* 0x040fe20003f24070 */
[----:B------:R-:W-:Y:S01]  /*2620*/  @!P3 IMAD.MOV R40, RZ, RZ, -R40 ;  /* 0x000000ffff28b224 */ /* 0x000fe200078e0a28 */
[----:B------:R-:W-:Y:S01]  /*2630*/  ISETP.GT.U32.AND P2, PT, R4, R51, PT ;  /* 0x000000330400720c */ /* 0x000fe20003f44070 */
[----:B------:R-:W-:Y:S01]  /*2640*/  VIADD R52, R2, 0x14 ;  /* 0x0000001402347836 */ /* 0x000fe20000000000 */
[----:B------:R-:W-:Y:S01]  /*2650*/  ISETP.GE.AND P5, PT, R50, RZ, PT ;  /* 0x000000ff3200720c */ /* 0x000fe20003fa6270 */
[----:B------:R-:W-:Y:S01]  /*2660*/  VIADD R50, R2, 0x16 ;  /* 0x0000001602327836 */ /* 0x000fe20000000000 */
[----:B------:R-:W-:-:S02]  /*2670*/  ISETP.GT.U32.AND P3, PT, R4, R47, PT ;  /* 0x0000002f0400720c */ /* 0x000fc40003f64070 */
[--C-:B------:R-:W-:Y:S01]  /*2680*/  @!P4 IMAD.IADD R41, R41, 0x1, -R4.reuse ;  /* 0x000000012929c824 */ /* 0x100fe200078e0a04 */
[----:B------:R-:W-:Y:S02]  /*2690*/  ISETP.GE.AND P4, PT, R53, RZ, PT ;  /* 0x000000ff3500720c */ /* 0x000fe40003f86270 */
[----:B------:R-:W-:Y:S02]  /*26a0*/  IABS R53, R50 ;  /* 0x0000003200357213 */ /* 0x000fe40000000000 */
[--C-:B------:R-:W-:Y:S01]  /*26b0*/  @!P1 IMAD.IADD R49, R49, 0x1, -R4.reuse ;  /* 0x0000000131319824 */ /* 0x100fe200078e0a04 */
[----:B------:R-:W-:Y:S01]  /*26c0*/  IABS R57, R52 ;  /* 0x0000003400397213 */ /* 0x000fe20000000000 */
[----:B------:R-:W-:Y:S01]  /*26d0*/  @!P2 IMAD.IADD R51, R51, 0x1, -R4 ;  /* 0x000000013333a824 */ /* 0x000fe200078e0a04 */
[----:B------:R-:W-:Y:S01]  /*26e0*/  @!P0 IADD3 R43, -R43, RZ, RZ ;  /* 0x000000ff2b2b8210 */ /* 0x000fe20007ffe1ff */
[----:B------:R-:W-:Y:S01]  /*26f0*/  IMAD.HI.U32 R44, R5, R53, RZ ;  /* 0x00000035052c7227 */ /* 0x000fe200078e00ff */
[----:B------:R-:W-:-:S02]  /*2700*/  ISETP.GT.U32.AND P1, PT, R4, R49, PT ;  /* 0x000000310400720c */ /* 0x000fc40003f24070 */
[----:B------:R-:W-:Y:S01]  /*2710*/  ISETP.GT.U32.AND P2, PT, R4, R51, PT ;  /* 0x000000330400720c */ /* 0x000fe20003f44070 */
[----:B------:R-:W-:-:S04]  /*2720*/  IMAD.HI.U32 R46, R5, R57, RZ ;  /* 0x00000039052e7227 */ /* 0x000fc800078e00ff */
[----:B------:R-:W-:Y:S01]  /*2730*/  @!P3 IMAD.IADD R47, R47, 0x1, -R4 ;  /* 0x000000012f2fb824 */ /* 0x000fe200078e0a04 */
[----:B------:R-:W-:Y:S01]  /*2740*/  ISETP.GE.AND P3, PT, R48, RZ, PT ;  /* 0x000000ff3000720c */ /* 0x000fe20003f66270 */
[----:B------:R-:W-:Y:S02]  /*2750*/  IMAD.MOV R44, RZ, RZ, -R44 ;  /* 0x000000ffff2c7224 */ /* 0x000fe400078e0a2c */
[----:B------:R-:W-:Y:S02]  /*2760*/  VIADD R48, R2, 0x15 ;  /* 0x0000001502307836 */ /* 0x000fe40000000000 */
[----:B------:R-:W-:Y:S02]  /*2770*/  IMAD.MOV R46, RZ, RZ, -R46 ;  /* 0x000000ffff2e7224 */ /* 0x000fe400078e0a2e */
[C---:B------:R-:W-:Y:S01]  /*2780*/  IMAD R53, R4.reuse, R44, R53 ;  /* 0x0000002c04357224 */ /* 0x040fe200078e0235 */
[----:B------:R-:W-:Y:S01]  /*2790*/  IABS R55, R48 ;  /* 0x0000003000377213 */ /* 0x000fe20000000000 */
[C---:B------:R-:W-:Y:S01]  /*27a0*/  IMAD R57, R4.reuse, R46, R57 ;  /* 0x0000002e04397224 */ /* 0x040fe200078e0239 */
[----:B------:R-:W-:Y:S01]  /*27b0*/  @!P2 IADD3 R51, R51, -R4, RZ ;  /* 0x800000043333a210 */ /* 0x000fe20007ffe0ff */
[----:B------:R-:W-:Y:S01]  /*27c0*/  @!P1 IMAD.IADD R49, R49, 0x1, -R4 ;  /* 0x0000000131319824 */ /* 0x000fe200078e0a04 */
[----:B------:R-:W-:Y:S01]  /*27d0*/  ISETP.GT.U32.AND P0, PT, R4, R53, PT ;  /* 0x000000350400720c */ /* 0x000fe20003f04070 */
[----:B------:R-:W-:Y:S01]  /*27e0*/  IMAD.HI.U32 R44, R5, R55, RZ ;  /* 0x00000037052c7227 */ /* 0x000fe200078e00ff */
[----:B------:R-:W-:-:S02]  /*27f0*/  ISETP.GE.AND P1, PT, R48, RZ, PT ;  /* 0x000000ff3000720c */ /* 0x000fc40003f26270 */
[----:B------:R-:W-:Y:S01]  /*2800*/  ISETP.GT.U32.AND P2, PT, R4, R57, PT ;  /* 0x000000390400720c */ /* 0x000fe20003f44070 */
[----:B------:R-:W-:Y:S02]  /*2810*/  VIADD R48, R2, 0x13 ;  /* 0x0000001302307836 */ /* 0x000fe40000000000 */
[----:B------:R-:W-:Y:S01]  /*2820*/  @!P5 IMAD.MOV R41, RZ, RZ, -R41 ;  /* 0x000000ffff29d224 */ /* 0x000fe200078e0a29 */
[----:B------:R-:W-:Y:S01]  /*2830*/  ISETP.GT.U32.AND P5, PT, R4, R47, PT ;  /* 0x0000002f0400720c */ /* 0x000fe20003fa4070 */
[----:B------:R-:W-:Y:S01]  /*2840*/  IMAD.MOV R44, RZ, RZ, -R44 ;  /* 0x000000ffff2c7224 */ /* 0x000fe200078e0a2c */
[----:B------:R-:W-:Y:S01]  /*2850*/  IABS R59, R48 ;  /* 0x00000030003b7213 */ /* 0x000fe20000000000 */
[----:B------:R-:W-:Y:S01]  /*2860*/  @!P6 IMAD.MOV R49, RZ, RZ, -R49 ;  /* 0x000000ffff31e224 */ /* 0x000fe200078e0a31 */
[----:B------:R-:W-:Y:S01]  /*2870*/  ISETP.GE.AND P6, PT, R52, RZ, PT ;  /* 0x000000ff3400720c */ /* 0x000fe20003fc6270 */
[----:B------:R-:W-:Y:S02]  /*2880*/  IMAD R55, R4, R44, R55 ;  /* 0x0000002c04377224 */ /* 0x000fe400078e0237 */
[----:B------:R-:W-:-:S02]  /*2890*/  VIADD R52, R2, 0x11 ;  /* 0x0000001102347836 */ /* 0x000fc40000000000 */
[----:B------:R-:W-:-:S03]  /*28a0*/  IMAD.HI.U32 R44, R5, R59, RZ ;  /* 0x0000003b052c7227 */ /* 0x000fc600078e00ff */
[----:B------:R-:W-:Y:S01]  /*28b0*/  IABS R63, R52 ;  /* 0x00000034003f7213 */ /* 0x000fe20000000000 */
[--C-:B------:R-:W-:Y:S02]  /*28c0*/  @!P0 IMAD.IADD R53, R53, 0x1, -R4.reuse ;  /* 0x0000000135358824 */ /* 0x100fe400078e0a04 */
[----:B------:R-:W-:Y:S02]  /*28d0*/  @!P2 IMAD.IADD R57, R57, 0x1, -R4 ;  /* 0x000000013939a824 */ /* 0x000fe400078e0a04 */
[----:B------:R-:W-:Y:S01]  /*28e0*/  IMAD.MOV R44, RZ, RZ, -R44 ;  /* 0x000000ffff2c7224 */ /* 0x000fe200078e0a2c */
[C---:B------:R-:W-:Y:S01]  /*28f0*/  ISETP.GT.U32.AND P0, PT, R4.reuse, R53, PT ;  /* 0x000000350400720c */ /* 0x040fe20003f04070 */
[----:B------:R-:W-:Y:S01]  /*2900*/  @!P5 IMAD.IADD R47, R47, 0x1, -R4 ;  /* 0x000000012f2fd824 */ /* 0x000fe200078e0a04 */
[C---:B------:R-:W-:Y:S01]  /*2910*/  ISETP.GT.U32.AND P2, PT, R4.reuse, R57, PT ;  /* 0x000000390400720c */ /* 0x040fe20003f44070 */
[----:B------:R-:W-:Y:S01]  /*2920*/  IMAD R59, R4, R44, R59 ;  /* 0x0000002c043b7224 */ /* 0x000fe200078e023b */
[----:B------:R-:W-:Y:S01]  /*2930*/  ISETP.GE.AND P5, PT, R50, RZ, PT ;  /* 0x000000ff3200720c */ /* 0x000fe20003fa6270 */
[----:B------:R-:W-:-:S04]  /*2940*/  IMAD.HI.U32 R44, R5, R63, RZ ;  /* 0x0000003f052c7227 */ /* 0x000fc800078e00ff */
[----:B------:R-:W-:Y:S01]  /*2950*/  @!P4 IMAD.MOV R47, RZ, RZ, -R47 ;  /* 0x000000ffff2fc224 */ /* 0x000fe200078e0a2f */
[----:B------:R-:W-:Y:S01]  /*2960*/  ISETP.GT.U32.AND P4, PT, R4, R55, PT ;  /* 0x000000370400720c */ /* 0x000fe20003f84070 */
[----:B------:R-:W-:Y:S02]  /*2970*/  IMAD.MOV R44, RZ, RZ, -R44 ;  /* 0x000000ffff2c7224 */ /* 0x000fe400078e0a2c */
[--C-:B------:R-:W-:Y:S01]  /*2980*/  @!P0 IMAD.IADD R53, R53, 0x1, -R4.reuse ;  /* 0x0000000135358824 */ /* 0x100fe200078e0a04 */
[----:B------:R-:W-:Y:S01]  /*2990*/  ISETP.GE.AND P0, PT, R48, RZ, PT ;  /* 0x000000ff3000720c */ /* 0x000fe20003f06270 */
[----:B------:R-:W-:Y:S02]  /*29a0*/  IMAD R63, R4, R44, R63 ;  /* 0x0000002c043f7224 */ /* 0x000fe400078e023f */
[----:B------:R-:W-:Y:S01]  /*29b0*/  VIADD R50, R2, 0x12 ;  /* 0x0000001202327836 */ /* 0x000fe20000000000 */
[----:B------:R-:W-:Y:S01]  /*29c0*/  @!P5 IADD3 R53, -R53, RZ, RZ ;  /* 0x000000ff3535d210 */ /* 0x000fe20007ffe1ff */
[--C-:B------:R-:W-:Y:S01]  /*29d0*/  @!P2 IMAD.IADD R57, R57, 0x1, -R4.reuse ;  /* 0x000000013939a824 */ /* 0x100fe200078e0a04 */
[----:B------:R-:W-:Y:S01]  /*29e0*/  ISETP.GT.U32.AND P2, PT, R4, R63, PT ;  /* 0x0000003f0400720c */ /* 0x000fe20003f44070 */
[----:B------:R-:W-:Y:S01]  /*29f0*/  VIADD R48, R2, 0x10 ;  /* 0x0000001002307836 */ /* 0x000fe20000000000 */
[----:B------:R-:W-:Y:S01]  /*2a00*/  IABS R61, R50 ;  /* 0x00000032003d7213 */ /* 0x000fe20000000000 */
[----:B------:R-:W-:Y:S01]  /*2a10*/  @!P4 IMAD.IADD R55, R55, 0x1, -R4 ;  /* 0x000000013737c824 */ /* 0x000fe200078e0a04 */
[----:B------:R-:W-:Y:S01]  /*2a20*/  ISETP.GE.AND P5, PT, R50, RZ, PT ;  /* 0x000000ff3200720c */ /* 0x000fe20003fa6270 */
[----:B------:R-:W-:Y:S01]  /*2a30*/  VIADD R50, R2, 0xf ;  /* 0x0000000f02327836 */ /* 0x000fe20000000000 */
[----:B------:R-:W-:Y:S01]  /*2a40*/  IABS R65, R48 ;  /* 0x0000003000417213 */ /* 0x000fe20000000000 */
[----:B------:R-:W-:Y:S01]  /*2a50*/  IMAD.HI.U32 R46, R5, R61, RZ ;  /* 0x0000003d052e7227 */ /* 0x000fe200078e00ff */
[----:B------:R-:W-:-:S02]  /*2a60*/  ISETP.GT.U32.AND P4, PT, R4, R55, PT ;  /* 0x000000370400720c */ /* 0x000fc40003f84070 */
[----:B------:R-:W-:Y:S01]  /*2a70*/  IABS R67, R50 ;  /* 0x0000003200437213 */ /* 0x000fe20000000000 */
[----:B------:R-:W-:-:S04]  /*2a80*/  IMAD.HI.U32 R44, R5, R65, RZ ;  /* 0x00000041052c7227 */ /* 0x000fc800078e00ff */
[----:B------:R-:W-:Y:S02]  /*2a90*/  IMAD.MOV R46, RZ, RZ, -R46 ;  /* 0x000000ffff2e7224 */ /* 0x000fe400078e0a2e */
[----:B------:R-:W-:Y:S02]  /*2aa0*/  @!P2 IMAD.IADD R63, R63, 0x1, -R4 ;  /* 0x000000013f3fa824 */ /* 0x000fe400078e0a04 */
[----:B------:R-:W-:Y:S02]  /*2ab0*/  IMAD.MOV R44, RZ, RZ, -R44 ;  /* 0x000000ffff2c7224 */ /* 0x000fe400078e0a2c */
[C---:B------:R-:W-:Y:S01]  /*2ac0*/  IMAD R61, R4.reuse, R46, R61 ;  /* 0x0000002e043d7224 */ /* 0x040fe200078e023d */
[C---:B------:R-:W-:Y:S01]  /*2ad0*/  ISETP.GT.U32.AND P2, PT, R4.reuse, R63, PT ;  /* 0x0000003f0400720c */ /* 0x040fe20003f44070 */
[----:B------:R-:W-:Y:S02]  /*2ae0*/  IMAD R65, R4, R44, R65 ;  /* 0x0000002c04417224 */ /* 0x000fe400078e0241 */
[----:B------:R-:W-:-:S04]  /*2af0*/  IMAD.HI.U32 R44, R5, R67, RZ ;  /* 0x00000043052c7227 */ /* 0x000fc800078e00ff */
[----:B------:R-:W-:Y:S01]  /*2b00*/  @!P4 IMAD.IADD R55, R55, 0x1, -R4 ;  /* 0x000000013737c824 */ /* 0x000fe200078e0a04 */
[C---:B------:R-:W-:Y:S01]  /*2b10*/  ISETP.GT.U32.AND P4, PT, R4.reuse, R61, PT ;  /* 0x0000003d0400720c */ /* 0x040fe20003f84070 */
[----:B------:R-:W-:Y:S02]  /*2b20*/  IMAD.MOV R44, RZ, RZ, -R44 ;  /* 0x000000ffff2c7224 */ /* 0x000fe400078e0a2c */
[----:B------:R-:W-:Y:S01]  /*2b30*/  @!P3 IMAD.MOV R51, RZ, RZ, -R51 ;  /* 0x000000ffff33b224 */ /* 0x000fe200078e0a33 */
[C---:B------:R-:W-:Y:S01]  /*2b40*/  ISETP.GT.U32.AND P3, PT, R4.reuse, R59, PT ;  /* 0x0000003b0400720c */ /* 0x040fe20003f64070 */
[C---:B------:R-:W-:Y:S02]  /*2b50*/  IMAD R67, R4.reuse, R44, R67 ;  /* 0x0000002c04437224 */ /* 0x040fe400078e0243 */
[----:B------:R-:W-:Y:S02]  /*2b60*/  @!P2 IMAD.IADD R63, R63, 0x1, -R4 ;  /* 0x000000013f3fa824 */ /* 0x000fe400078e0a04 */
[----:B------:R-:W-:Y:S01]  /*2b70*/  IMAD.HI.U32 R46, R5, R69, RZ ;  /* 0x00000045052e7227 */ /* 0x000fe200078e00ff */
[----:B------:R-:W-:-:S03]  /*2b80*/  ISETP.GT.U32.AND P2, PT, R4, R67, PT ;  /* 0x000000430400720c */ /* 0x000fc60003f44070 */
[----:B------:R-:W-:Y:S01]  /*2b90*/  @!P4 IMAD.IADD R61, R61, 0x1, -R4 ;  /* 0x000000013d3dc824 */ /* 0x000fe200078e0a04 */
[----:B------:R-:W-:Y:S01]  /*2ba0*/  ISETP.GE.AND P4, PT, R52, RZ, PT ;  /* 0x000000ff3400720c */ /* 0x000fe20003f86270 */
[----:B------:R-:W-:Y:S02]  /*2bb0*/  IMAD.MOV R46, RZ, RZ, -R46 ;  /* 0x000000ffff2e7224 */ /* 0x000fe400078e0a2e */
[----:B------:R-:W-:Y:S01]  /*2bc0*/  @!P1 IMAD.MOV R55, RZ, RZ, -R55 ;  /* 0x000000ffff379224 */ /* 0x000fe200078e0a37 */
[C---:B------:R-:W-:Y:S01]  /*2bd0*/  ISETP.GT.U32.AND P1, PT, R4.reuse, R61, PT ;  /* 0x0000003d0400720c */ /* 0x040fe20003f24070 */
[----:B------:R-:W-:Y:S02]  /*2be0*/  IMAD R69, R4, R46, R69 ;  /* 0x0000002e04457224 */ /* 0x000fe400078e0245 */
[--C-:B------:R-:W-:Y:S02]  /*2bf0*/  @!P3 IMAD.IADD R59, R59, 0x1, -R4.reuse ;  /* 0x000000013b3bb824 */ /* 0x100fe400078e0a04 */
[----:B------:R-:W-:-:S02]  /*2c00*/  @!P2 IMAD.IADD R67, R67, 0x1, -R4 ;  /* 0x000000014343a824 */ /* 0x000fc400078e0a04 */
[----:B------:R-:W-:Y:S01]  /*2c10*/  VIADD R44, R2, 0xd ;  /* 0x0000000d022c7836 */ /* 0x000fe20000000000 */
[C---:B------:R-:W-:Y:S01]  /*2c20*/  ISETP.GT.U32.AND P3, PT, R4.reuse, R59, PT ;  /* 0x0000003b0400720c */ /* 0x040fe20003f64070 */
[----:B------:R-:W-:Y:S01]  /*2c30*/  @!P4 IMAD.MOV R63, RZ, RZ, -R63 ;  /* 0x000000ffff3fc224 */ /* 0x000fe200078e0a3f */
[----:B------:R-:W-:Y:S01]  /*2c40*/  ISETP.GT.U32.AND P4, PT, R4, R67, PT ;  /* 0x000000430400720c */ /* 0x000fe20003f84070 */
[----:B------:R-:W-:Y:S01]  /*2c50*/  VIADD R46, R2, 0xc ;  /* 0x0000000c022e7836 */ /* 0x000fe20000000000 */
[----:B------:R-:W-:Y:S01]  /*2c60*/  IABS R71, R44 ;  /* 0x0000002c00477213 */ /* 0x000fe20000000000 */
[----:B------:R-:W-:Y:S01]  /*2c70*/  @!P1 IMAD.IADD R61, R61, 0x1, -R4 ;  /* 0x000000013d3d9824 */ /* 0x000fe200078e0a04 */
[----:B------:R-:W-:Y:S01]  /*2c80*/  ISETP.GE.AND P1, PT, R54, RZ, PT ;  /* 0x000000ff3600720c */ /* 0x000fe20003f26270 */
[----:B------:R-:W-:Y:S01]  /*2c90*/  @!P6 IMAD.MOV R57, RZ, RZ, -R57 ;  /* 0x000000ffff39e224 */ /* 0x000fe200078e0a39 */
[----:B------:R-:W-:Y:S01]  /*2ca0*/  IABS R73, R46 ;  /* 0x0000002e00497213 */ /* 0x000fe20000000000 */
[----:B------:R-:W-:Y:S01]  /*2cb0*/  @!P5 IMAD.MOV R61, RZ, RZ, -R61 ;  /* 0x000000ffff3dd224 */ /* 0x000fe200078e0a3d */
[----:B------:R-:W-:Y:S01]  /*2cc0*/  ISETP.GE.AND P5, PT, R44, RZ, PT ;  /* 0x000000ff2c00720c */ /* 0x000fe20003fa6270 */
[----:B------:R-:W-:Y:S01]  /*2cd0*/  IMAD.HI.U32 R44, R5, R71, RZ ;  /* 0x00000047052c7227 */ /* 0x000fe200078e00ff */
[----:B------:R-:W-:-:S02]  /*2ce0*/  ISETP.GE.AND P2, PT, R46, RZ, PT ;  /* 0x000000ff2e00720c */ /* 0x000fc40003f46270 */
[----:B------:R-:W-:Y:S01]  /*2cf0*/  @!P3 IADD3 R59, R59, -R4, RZ ;  /* 0x800000043b3bb210 */ /* 0x000fe20007ffe0ff */
[----:B------:R-:W-:Y:S01]  /*2d00*/  @!P4 IMAD.IADD R67, R67, 0x1, -R4 ;  /* 0x000000014343c824 */ /* 0x000fe200078e0a04 */
[C---:B------:R-:W-:Y:S01]  /*2d10*/  ISETP.GT.U32.AND P4, PT, R4.reuse, R69, PT ;  /* 0x000000450400720c */ /* 0x040fe20003f84070 */
[----:B------:R-:W-:Y:S01]  /*2d20*/  IMAD.MOV R44, RZ, RZ, -R44 ;  /* 0x000000ffff2c7224 */ /* 0x000fe200078e0a2c */
[----:B------:R-:W-:Y:S01]  /*2d30*/  ISETP.GT.U32.AND P3, PT, R4, R65, PT ;  /* 0x000000410400720c */ /* 0x000fe20003f64070 */
[C---:B------:R-:W-:Y:S01]  /*2d40*/  IMAD.HI.U32 R46, R5.reuse, R73, RZ ;  /* 0x00000049052e7227 */ /* 0x040fe200078e00ff */
[----:B------:R-:W-:Y:S02]  /*2d50*/  ISETP.GE.AND P6, PT, R48, RZ, PT ;  /* 0x000000ff3000720c */ /* 0x000fe40003fc6270 */
[----:B------:R-:W-:Y:S01]  /*2d60*/  IADD3 R48, R2, 0xb, RZ ;  /* 0x0000000b02307810 */ /* 0x000fe20007ffe0ff */
[----:B------:R-:W-:Y:S02]  /*2d70*/  IMAD R71, R4, R44, R71 ;  /* 0x0000002c04477224 */ /* 0x000fe400078e0247 */
[----:B------:R-:W-:Y:S01]  /*2d80*/  IMAD.MOV R46, RZ, RZ, -R46 ;  /* 0x000000ffff2e7224 */ /* 0x000fe200078e0a2e */
[----:B------:R-:W-:Y:S01]  /*2d90*/  IABS R75, R48 ;  /* 0x00000030004b7213 */ /* 0x000fe20000000000 */
[----:B------:R-:W-:-:S04]  /*2da0*/  IMAD.HI.U32 R52, R5, R79, RZ ;  /* 0x0000004f05347227 */ /* 0x000fc800078e00ff */
[--C-:B------:R-:W-:Y:S02]  /*2db0*/  @!P4 IMAD.IADD R69, R69, 0x1, -R4.reuse ;  /* 0x000000014545c824 */ /* 0x100fe400078e0a04 */
[----:B------:R-:W-:Y:S02]  /*2dc0*/  @!P3 IMAD.IADD R65, R65, 0x1, -R4 ;  /* 0x000000014141b824 */ /* 0x000fe400078e0a04 */
[C---:B------:R-:W-:Y:S01]  /*2dd0*/  IMAD R73, R4.reuse, R46, R73 ;  /* 0x0000002e04497224 */ /* 0x040fe200078e0249 */
[C---:B------:R-:W-:Y:S01]  /*2de0*/  ISETP.GT.U32.AND P4, PT, R4.reuse, R69, PT ;  /* 0x000000450400720c */ /* 0x040fe20003f84070 */
[----:B------:R-:W-:Y:S01]  /*2df0*/  IMAD.MOV R52, RZ, RZ, -R52 ;  /* 0x000000ffff347224 */ /* 0x000fe200078e0a34 */
[----:B------:R-:W-:Y:S01]  /*2e00*/  ISETP.GT.U32.AND P3, PT, R4, R65, PT ;  /* 0x000000410400720c */ /* 0x000fe20003f64070 */
[----:B------:R-:W-:Y:S02]  /*2e10*/  VIADD R54, R2, 0xa ;  /* 0x0000000a02367836 */ /* 0x000fe40000000000 */
[----:B------:R-:W-:-:S02]  /*2e20*/  IMAD R79, R4, R52, R79 ;  /* 0x00000034044f7224 */ /* 0x000fc400078e024f */
[----:B------:R-:W-:Y:S01]  /*2e30*/  @!P0 IMAD.MOV R59, RZ, RZ, -R59 ;  /* 0x000000ffff3b8224 */ /* 0x000fe200078e0a3b */
[----:B------:R-:W-:Y:S01]  /*2e40*/  ISETP.GE.AND P0, PT, R50, RZ, PT ;  /* 0x000000ff3200720c */ /* 0x000fe20003f06270 */
[----:B------:R-:W-:Y:S01]  /*2e50*/  VIADD R52, R2, 0x8 ;  /* 0x0000000802347836 */ /* 0x000fe20000000000 */
[----:B------:R-:W-:Y:S01]  /*2e60*/  IABS R77, R54 ;  /* 0x00000036004d7213 */ /* 0x000fe20000000000 */
[----:B------:R-:W-:-:S03]  /*2e70*/  IMAD.HI.U32 R46, R5, R83, RZ ;  /* 0x00000053052e7227 */ /* 0x000fc600078e00ff */
[----:B------:R-:W-:Y:S01]  /*2e80*/  IABS R81, R52 ;  /* 0x0000003400517213 */ /* 0x000fe20000000000 */
[--C-:B------:R-:W-:Y:S01]  /*2e90*/  @!P4 IMAD.IADD R69, R69, 0x1, -R4.reuse ;  /* 0x000000014545c824 */ /* 0x100fe200078e0a04 */
[----:B------:R-:W-:Y:S01]  /*2ea0*/  ISETP.GT.U32.AND P4, PT, R4, R71, PT ;  /* 0x000000470400720c */ /* 0x000fe20003f84070 */
[----:B------:R-:W-:Y:S01]  /*2eb0*/  @!P3 IMAD.IADD R65, R65, 0x1, -R4 ;  /* 0x000000014141b824 */ /* 0x000fe200078e0a04 */
[----:B------:R-:W-:Y:S01]  /*2ec0*/  ISETP.GE.AND P3, PT, R48, RZ, PT ;  /* 0x000000ff3000720c */ /* 0x000fe20003f66270 */
[----:B------:R-:W-:-:S03]  /*2ed0*/  IMAD.HI.U32 R48, R5, R75, RZ ;  /* 0x0000004b05307227 */ /* 0x000fc600078e00ff */
[----:B------:R-:W-:Y:S01]  /*2ee0*/  @!P6 IADD3 R65, -R65, RZ, RZ ;  /* 0x000000ff4141e210 */ /* 0x000fe20007ffe1ff */
[----:B------:R-:W-:Y:S01]  /*2ef0*/  IMAD.HI.U32 R50, R5, R77, RZ ;  /* 0x0000004d05327227 */ /* 0x000fe200078e00ff */
[----:B------:R-:W-:-:S03]  /*2f00*/  IADD3 R48, -R48, RZ, RZ ;  /* 0x000000ff30307210 */ /* 0x000fc60007ffe1ff */
[----:B------:R-:W-:Y:S02]  /*2f10*/  IMAD.MOV R50, RZ, RZ, -R50 ;  /* 0x000000ffff327224 */ /* 0x000fe400078e0a32 */
[----:B------:R-:W-:Y:S01]  /*2f20*/  @!P4 IMAD.IADD R71, R71, 0x1, -R4 ;  /* 0x000000014747c824 */ /* 0x000fe200078e0a04 */
[C---:B------:R-:W-:Y:S01]  /*2f30*/  ISETP.GT.U32.AND P4, PT, R4.reuse, R73, PT ;  /* 0x000000490400720c */ /* 0x040fe20003f84070 */
[C---:B------:R-:W-:Y:S02]  /*2f40*/  IMAD R75, R4.reuse, R48, R75 ;  /* 0x00000030044b7224 */ /* 0x040fe400078e024b */
[----:B------:R-:W-:Y:S01]  /*2f50*/  IMAD.HI.U32 R44, R5, R81, RZ ;  /* 0x00000051052c7227 */ /* 0x000fe200078e00ff */
[----:B------:R-:W-:-:S03]  /*2f60*/  ISETP.GT.U32.AND P6, PT, R4, R71, PT ;  /* 0x000000470400720c */ /* 0x000fc60003fc4070 */
[----:B------:R-:W-:Y:S01]  /*2f70*/  IMAD R77, R4, R50, R77 ;  /* 0x00000032044d7224 */ /* 0x000fe200078e024d */
[----:B------:R-:W-:Y:S01]  /*2f80*/  IADD3 R50, -R44, RZ, RZ ;  /* 0x000000ff2c327210 */ /* 0x000fe20007ffe1ff */
[----:B------:R-:W-:Y:S01]  /*2f90*/  @!P0 IMAD.MOV R67, RZ, RZ, -R67 ;  /* 0x000000ffff438224 */ /* 0x000fe200078e0a43 */
[C---:B------:R-:W-:Y:S01]  /*2fa0*/  ISETP.GT.U32.AND P0, PT, R4.reuse, R75, PT ;  /* 0x0000004b0400720c */ /* 0x040fe20003f04070 */
[----:B------:R-:W-:Y:S02]  /*2fb0*/  IMAD.MOV R46, RZ, RZ, -R46 ;  /* 0x000000ffff2e7224 */ /* 0x000fe400078e0a2e */
[----:B------:R-:W-:Y:S02]  /*2fc0*/  @!P4 IMAD.IADD R73, R73, 0x1, -R4 ;  /* 0x000000014949c824 */ /* 0x000fe400078e0a04 */
[C---:B------:R-:W-:Y:S02]  /*2fd0*/  IMAD R81, R4.reuse, R50, R81 ;  /* 0x0000003204517224 */ /* 0x040fe400078e0251 */
[C---:B------:R-:W-:Y:S01]  /*2fe0*/  IMAD R83, R4.reuse, R46, R83 ;  /* 0x0000002e04537224 */ /* 0x040fe200078e0253 */
[----:B------:R-:W-:Y:S01]  /*2ff0*/  ISETP.GT.U32.AND P4, PT, R4, R73, PT ;  /* 0x000000490400720c */ /* 0x000fe20003f84070 */
[----:B------:R-:W-:-:S04]  /*3000*/  IMAD.HI.U32 R48, R5, R85, RZ ;  /* 0x0000005505307227 */ /* 0x000fc800078e00ff */
[----:B------:R-:W-:Y:S01]  /*3010*/  @!P1 IMAD.MOV R69, RZ, RZ, -R69 ;  /* 0x000000ffff459224 */ /* 0x000fe200078e0a45 */
[C---:B------:R-:W-:Y:S01]  /*3020*/  ISETP.GT.U32.AND P1, PT, R4.reuse, R77, PT ;  /* 0x0000004d0400720c */ /* 0x040fe20003f24070 */
[--C-:B------:R-:W-:Y:S01]  /*3030*/  @!P0 IMAD.IADD R75, R75, 0x1, -R4.reuse ;  /* 0x000000014b4b8824 */ /* 0x100fe200078e0a04 */
[C---:B------:R-:W-:Y:S01]  /*3040*/  ISETP.GT.U32.AND P0, PT, R4.reuse, R83, PT ;  /* 0x000000530400720c */ /* 0x040fe20003f04070 */
[----:B------:R-:W-:Y:S01]  /*3050*/  @!P6 IMAD.IADD R71, R71, 0x1, -R4 ;  /* 0x000000014747e824 */ /* 0x000fe200078e0a04 */
[C---:B------:R-:W-:Y:S01]  /*3060*/  ISETP.GT.U32.AND P6, PT, R4.reuse, R79, PT ;  /* 0x0000004f0400720c */ /* 0x040fe20003fc4070 */
[----:B------:R-:W-:Y:S02]  /*3070*/  IMAD.MOV R48, RZ, RZ, -R48 ;  /* 0x000000ffff307224 */ /* 0x000fe400078e0a30 */
[----:B------:R-:W-:Y:S01]  /*3080*/  @!P4 IMAD.IADD R73, R73, 0x1, -R4 ;  /* 0x000000014949c824 */ /* 0x000fe200078e0a04 */
[----:B------:R-:W-:Y:S01]  /*3090*/  ISETP.GT.U32.AND P4, PT, R4, R81, PT ;  /* 0x000000510400720c */ /* 0x000fe20003f84070 */
[----:B------:R-:W-:-:S02]  /*30a0*/  VIADD R50, R2, 0x2 ;  /* 0x0000000202327836 */ /* 0x000fc40000000000 */
[----:B------:R-:W-:Y:S02]  /*30b0*/  IMAD R85, R4, R48, R85 ;  /* 0x0000003004557224 */ /* 0x000fe400078e0255 */
[----:B------:R-:W-:Y:S01]  /*30c0*/  IMAD.HI.U32 R46, R5, R89, RZ ;  /* 0x00000059052e7227 */ /* 0x000fe200078e00ff */
[----:B------:R-:W-:-:S03]  /*30d0*/  IABS R93, R50 ;  /* 0x00000032005d7213 */ /* 0x000fc60000000000 */
[----:B------:R-:W-:Y:S01]  /*30e0*/  VIADD R48, R2, 0x3 ;  /* 0x0000000302307836 */ /* 0x000fe20000000000 */
[----:B------:R-:W-:Y:S01]  /*30f0*/  @!P6 IADD3 R79, R79, -R4, RZ ;  /* 0x800000044f4fe210 */ /* 0x000fe20007ffe0ff */
[----:B------:R-:W-:Y:S01]  /*3100*/  IMAD.HI.U32 R44, R5, R87, RZ ;  /* 0x00000057052c7227 */ /* 0x000fe200078e00ff */
[C---:B------:R-:W-:Y:S02]  /*3110*/  ISETP.GT.U32.AND P6, PT, R4.reuse, R75, PT ;  /* 0x0000004b0400720c */ /* 0x040fe40003fc4070 */
[----:B------:R-:W-:Y:S01]  /*3120*/  IABS R91, R48 ;  /* 0x00000030005b7213 */ /* 0x000fe20000000000 */
[----:B------:R-:W-:Y:S01]  /*3130*/  @!P4 IMAD.IADD R81, R81, 0x1, -R4 ;  /* 0x000000015151c824 */ /* 0x000fe200078e0a04 */
[----:B------:R-:W-:Y:S01]  /*3140*/  ISETP.GT.U32.AND P4, PT, R4, R79, PT ;  /* 0x0000004f0400720c */ /* 0x000fe20003f84070 */
[----:B------:R-:W-:Y:S02]  /*3150*/  IMAD.MOV R46, RZ, RZ, -R46 ;  /* 0x000000ffff2e7224 */ /* 0x000fe400078e0a2e */
[----:B------:R-:W-:-:S02]  /*3160*/  IMAD.MOV R44, RZ, RZ, -R44 ;  /* 0x000000ffff2c7224 */ /* 0x000fc400078e0a2c */
[--C-:B------:R-:W-:Y:S01]  /*3170*/  @!P1 IMAD.IADD R77, R77, 0x1, -R4.reuse ;  /* 0x000000014d4d9824 */ /* 0x100fe200078e0a04 */
[C---:B------:R-:W-:Y:S01]  /*3180*/  ISETP.GT.U32.AND P1, PT, R4.reuse, R85, PT ;  /* 0x000000550400720c */ /* 0x040fe20003f24070 */
[----:B------:R-:W-:Y:S01]  /*3190*/  @!P0 IMAD.IADD R83, R83, 0x1, -R4 ;  /* 0x0000000153538824 */ /* 0x000fe200078e0a04 */
[C---:B------:R-:W-:Y:S01]  /*31a0*/  ISETP.GT.U32.AND P0, PT, R4.reuse, R81, PT ;  /* 0x000000510400720c */ /* 0x040fe20003f04070 */
[----:B------:R-:W-:Y:S02]  /*31b0*/  IMAD R89, R4, R46, R89 ;  /* 0x0000002e04597224 */ /* 0x000fe400078e0259 */
[----:B------:R-:W-:-:S04]  /*31c0*/  IMAD.HI.U32 R46, R5, R93, RZ ;  /* 0x0000005d052e7227 */ /* 0x000fc800078e00ff */
[----:B------:R-:W-:Y:S02]  /*31d0*/  IMAD R87, R4, R44, R87 ;  /* 0x0000002c04577224 */ /* 0x000fe400078e0257 */
[----:B------:R-:W-:-:S04]  /*31e0*/  IMAD.HI.U32 R44, R5, R91, RZ ;  /* 0x0000005b052c7227 */ /* 0x000fc800078e00ff */
[----:B------:R-:W-:Y:S02]  /*31f0*/  IMAD.MOV R46, RZ, RZ, -R46 ;  /* 0x000000ffff2e7224 */ /* 0x000fe400078e0a2e */
[----:B------:R-:W-:Y:S02]  /*3200*/  IMAD.MOV R44, RZ, RZ, -R44 ;  /* 0x000000ffff2c7224 */ /* 0x000fe400078e0a2c */
[C---:B------:R-:W-:Y:S02]  /*3210*/  IMAD R93, R4.reuse, R46, R93 ;  /* 0x0000002e045d7224 */ /* 0x040fe400078e025d */
[----:B------:R-:W-:Y:S02]  /*3220*/  IMAD R91, R4, R44, R91 ;  /* 0x0000002c045b7224 */ /* 0x000fe400078e025b */
[----:B------:R-:W-:-:S04]  /*3230*/  IMAD.HI.U32 R44, R5, R95, RZ ;  /* 0x0000005f052c7227 */ /* 0x000fc800078e00ff */
[----:B------:R-:W-:Y:S01]  /*3240*/  @!P5 IMAD.MOV R71, RZ, RZ, -R71 ;  /* 0x000000ffff47d224 */ /* 0x000fe200078e0a47 */
[C---:B------:R-:W-:Y:S01]  /*3250*/  ISETP.GT.U32.AND P5, PT, R4.reuse, R77, PT ;  /* 0x0000004d0400720c */ /* 0x040fe20003fa4070 */
[----:B------:R-:W-:Y:S01]  /*3260*/  @!P1 IMAD.IADD R85, R85, 0x1, -R4 ;  /* 0x0000000155559824 */ /* 0x000fe200078e0a04 */
[----:B------:R-:W-:Y:S01]  /*3270*/  ISETP.GT.U32.AND P1, PT, R4, R83, PT ;  /* 0x000000530400720c */ /* 0x000fe20003f24070 */
[----:B------:R-:W-:-:S04]  /*3280*/  IMAD.HI.U32 R5, R5, R97, RZ ;  /* 0x0000006105057227 */ /* 0x000fc800078e00ff */
[--C-:B------:R-:W-:Y:S01]  /*3290*/  @!P0 IMAD.IADD R81, R81, 0x1, -R4.reuse ;  /* 0x0000000151518824 */ /* 0x100fe200078e0a04 */
[C---:B------:R-:W-:Y:S01]  /*32a0*/  ISETP.GT.U32.AND P0, PT, R4.reuse, R93, PT ;  /* 0x0000005d0400720c */ /* 0x040fe20003f04070 */
[----:B------:R-:W-:Y:S01]  /*32b0*/  @!P2 IMAD.MOV R73, RZ, RZ, -R73 ;  /* 0x000000ffff49a224 */ /* 0x000fe200078e0a49 */
[C---:B------:R-:W-:Y:S01]  /*32c0*/  ISETP.GT.U32.AND P2, PT, R4.reuse, R85, PT ;  /* 0x000000550400720c */ /* 0x040fe20003f44070 */
[--C-:B------:R-:W-:Y:S01]  /*32d0*/  @!P6 IMAD.IADD R75, R75, 0x1, -R4.reuse ;  /* 0x000000014b4be824 */ /* 0x100fe200078e0a04 */
[C---:B------:R-:W-:Y:S01]  /*32e0*/  ISETP.GT.U32.AND P6, PT, R4.reuse, R87, PT ;  /* 0x000000570400720c */ /* 0x040fe20003fc4070 */
[----:B------:R-:W-:Y:S01]  /*32f0*/  @!P4 IMAD.IADD R79, R79, 0x1, -R4 ;  /* 0x000000014f4fc824 */ /* 0x000fe200078e0a04 */
[C---:B------:R-:W-:Y:S01]  /*3300*/  ISETP.GT.U32.AND P4, PT, R4.reuse, R91, PT ;  /* 0x0000005b0400720c */ /* 0x040fe20003f84070 */
[----:B------:R-:W-:Y:S01]  /*3310*/  IMAD.MOV R44, RZ, RZ, -R44 ;  /* 0x000000ffff2c7224 */ /* 0x000fe200078e0a2c */
[----:B------:R-:W-:Y:S01]  /*3320*/  IADD3 R5, -R5, RZ, RZ ;  /* 0x000000ff05057210 */ /* 0x000fe20007ffe1ff */
[----:B------:R-:W-:Y:S01]  /*3330*/  @!P5 IMAD.IADD R77, R77, 0x1, -R4 ;  /* 0x000000014d4dd824 */ /* 0x000fe200078e0a04 */
[C---:B------:R-:W-:Y:S01]  /*3340*/  ISETP.GT.U32.AND P5, PT, R4.reuse, R89, PT ;  /* 0x000000590400720c */ /* 0x040fe20003fa4070 */
[----:B------:R-:W-:-:S02]  /*3350*/  IMAD R95, R4, R44, R95 ;  /* 0x0000002c045f7224 */ /* 0x000fc400078e025f */
[C---:B------:R-:W-:Y:S01]  /*3360*/  IMAD R97, R4.reuse, R5, R97 ;  /* 0x0000000504617224 */ /* 0x040fe200078e0261 */
[----:B------:R-:W-:Y:S01]  /*3370*/  SHF.R.S32.HI R5, RZ, 0x1f, R228 ;  /* 0x0000001fff057819 */ /* 0x000fe200000114e4 */
[--C-:B------:R-:W-:Y:S01]  /*3380*/  @!P1 IMAD.IADD R83, R83, 0x1, -R4.reuse ;  /* 0x0000000153539824 */ /* 0x100fe200078e0a04 */
[C---:B------:R-:W-:Y:S01]  /*3390*/  ISETP.GT.U32.AND P1, PT, R4.reuse, R95, PT ;  /* 0x0000005f0400720c */ /* 0x040fe20003f24070 */
[--C-:B------:R-:W-:Y:S01]  /*33a0*/  @!P0 IMAD.IADD R93, R93, 0x1, -R4.reuse ;  /* 0x000000015d5d8824 */ /* 0x100fe200078e0a04 */
[----:B------:R-:W-:Y:S01]  /*33b0*/  ISETP.GT.U32.AND P0, PT, R4, R97, PT ;  /* 0x000000610400720c */ /* 0x000fe20003f04070 */
[--C-:B------:R-:W-:Y:S01]  /*33c0*/  @!P2 IMAD.IADD R85, R85, 0x1, -R4.reuse ;  /* 0x000000015555a824 */ /* 0x100fe200078e0a04 */
[----:B------:R-:W-:Y:S01]  /*33d0*/  ISETP.GE.AND P2, PT, R54, RZ, PT ;  /* 0x000000ff3600720c */ /* 0x000fe20003f46270 */
[--C-:B------:R-:W-:Y:S01]  /*33e0*/  @!P6 IMAD.IADD R87, R87, 0x1, -R4.reuse ;  /* 0x000000015757e824 */ /* 0x100fe200078e0a04 */
[----:B------:R-:W-:Y:S01]  /*33f0*/  ISETP.GE.AND P6, PT, R56, RZ, PT ;  /* 0x000000ff3800720c */ /* 0x000fe20003fc6270 */
[--C-:B------:R-:W-:Y:S01]  /*3400*/  @!P4 IMAD.IADD R91, R91, 0x1, -R4.reuse ;  /* 0x000000015b5bc824 */ /* 0x100fe200078e0a04 */
[----:B------:R-:W-:Y:S01]  /*3410*/  ISETP.GE.AND P4, PT, R58, RZ, PT ;  /* 0x000000ff3a00720c */ /* 0x000fe20003f86270 */
[--C-:B------:R-:W-:Y:S01]  /*3420*/  @!P5 IMAD.IADD R89, R89, 0x1, -R4.reuse ;  /* 0x000000015959d824 */ /* 0x100fe200078e0a04 */
[----:B------:R-:W-:Y:S01]  /*3430*/  ISETP.GE.AND P5, PT, R52, RZ, PT ;  /* 0x000000ff3400720c */ /* 0x000fe20003fa6270 */
[----:B------:R-:W-:Y:S01]  /*3440*/  @!P3 IMAD.MOV R75, RZ, RZ, -R75 ;  /* 0x000000ffff4bb224 */ /* 0x000fe200078e0a4b */
[C---:B------:R-:W-:Y:S01]  /*3450*/  ISETP.GT.U32.AND P3, PT, R4.reuse, R91, PT ;  /* 0x0000005b0400720c */ /* 0x040fe20003f64070 */
[--C-:B------:R-:W-:Y:S01]  /*3460*/  @!P1 IMAD.IADD R95, R95, 0x1, -R4.reuse ;  /* 0x000000015f5f9824 */ /* 0x100fe200078e0a04 */
[C---:B------:R-:W-:Y:S01]  /*3470*/  ISETP.GT.U32.AND P1, PT, R4.reuse, R87, PT ;  /* 0x000000570400720c */ /* 0x040fe20003f24070 */
[----:B------:R-:W-:Y:S01]  /*3480*/  @!P0 IMAD.IADD R97, R97, 0x1, -R4 ;  /* 0x0000000161618824 */ /* 0x000fe200078e0a04 */
[----:B------:R-:W-:Y:S01]  /*3490*/  LEA.HI R228, R5, R228, RZ, 0x7 ;  /* 0x000000e405e47211 */ /* 0x000fe200078f38ff */
[----:B------:R-:W-:Y:S01]  /*34a0*/  @!P2 IMAD.MOV R77, RZ, RZ, -R77 ;  /* 0x000000ffff4da224 */ /* 0x000fe200078e0a4d */
[----:B------:R-:W-:-:S02]  /*34b0*/  ISETP.GT.U32.AND P2, PT, R4, R89, PT ;  /* 0x000000590400720c */ /* 0x000fc40003f44070 */
[----:B------:R-:W-:Y:S01]  /*34c0*/  @!P6 IADD3 R79, -R79, RZ, RZ ;  /* 0x000000ff4f4fe210 */ /* 0x000fe20007ffe1ff */
[----:B------:R-:W-:Y:S01]  /*34d0*/  @!P4 IMAD.MOV R83, RZ, RZ, -R83 ;  /* 0x000000ffff53c224 */ /* 0x000fe200078e0a53 */
[C---:B------:R-:W-:Y:S01]  /*34e0*/  ISETP.GT.U32.AND P6, PT, R4.reuse, R93, PT ;  /* 0x0000005d0400720c */ /* 0x040fe20003fc4070 */
[----:B------:R-:W-:Y:S01]  /*34f0*/  @!P5 IMAD.MOV R81, RZ, RZ, -R81 ;  /* 0x000000ffff51d224 */ /* 0x000fe200078e0a51 */
[C---:B------:R-:W-:Y:S01]  /*3500*/  ISETP.GT.U32.AND P0, PT, R4.reuse, R95, PT ;  /* 0x0000005f0400720c */ /* 0x040fe20003f04070 */
[--C-:B------:R-:W-:Y:S01]  /*3510*/  @!P3 IMAD.IADD R91, R91, 0x1, -R4.reuse ;  /* 0x000000015b5bb824 */ /* 0x100fe200078e0a04 */
[----:B------:R-:W-:Y:S01]  /*3520*/  ISETP.GT.U32.AND P4, PT, R4, R97, PT ;  /* 0x000000610400720c */ /* 0x000fe20003f84070 */
[--C-:B------:R-:W-:Y:S01]  /*3530*/  @!P1 IMAD.IADD R87, R87, 0x1, -R4.reuse ;  /* 0x0000000157579824 */ /* 0x100fe200078e0a04 */
[----:B------:R-:W-:Y:S02]  /*3540*/  ISETP.GE.AND P5, PT, R60, RZ, PT ;  /* 0x000000ff3c00720c */ /* 0x000fe40003fa6270 */
[----:B------:R-:W-:Y:S01]  /*3550*/  ISETP.GE.AND P1, PT, R62, RZ, PT ;  /* 0x000000ff3e00720c */ /* 0x000fe20003f26270 */
[----:B------:R-:W-:Y:S01]  /*3560*/  @!P2 IMAD.IADD R89, R89, 0x1, -R4 ;  /* 0x000000015959a824 */ /* 0x000fe200078e0a04 */
[----:B------:R-:W-:-:S02]  /*3570*/  ISETP.GE.AND P2, PT, R64, RZ, PT ;  /* 0x000000ff4000720c */ /* 0x000fc40003f46270 */
[----:B------:R-:W-:Y:S01]  /*3580*/  ISETP.GE.AND P3, PT, R48, RZ, PT ;  /* 0x000000ff3000720c */ /* 0x000fe20003f66270 */
[--C-:B------:R-:W-:Y:S01]  /*3590*/  @!P6 IMAD.IADD R93, R93, 0x1, -R4.reuse ;  /* 0x000000015d5de824 */ /* 0x100fe200078e0a04 */
[----:B------:R-:W-:Y:S01]  /*35a0*/  ISETP.GE.AND P6, PT, R50, RZ, PT ;  /* 0x000000ff3200720c */ /* 0x000fe20003fc6270 */
[----:B------:R-:W-:Y:S01]  /*35b0*/  @!P0 IMAD.IADD R95, R95, 0x1, -R4 ;  /* 0x000000015f5f8824 */ /* 0x000fe200078e0a04 */
[----:B------:R-:W-:Y:S02]  /*35c0*/  ISETP.GE.AND P0, PT, R66, RZ, PT ;  /* 0x000000ff4200720c */ /* 0x000fe40003f06270 */
[----:B------:R-:W-:Y:S01]  /*35d0*/  @!P4 IADD3 R97, R97, -R4, RZ ;  /* 0x800000046161c210 */ /* 0x000fe20007ffe0ff */
[----:B------:R-:W-:Y:S01]  /*35e0*/  @!P5 IMAD.MOV R85, RZ, RZ, -R85 ;  /* 0x000000ffff55d224 */ /* 0x000fe200078e0a55 */
[----:B------:R-:W-:Y:S01]  /*35f0*/  ISETP.NE.AND P4, PT, R45, RZ, PT ;  /* 0x000000ff2d00720c */ /* 0x000fe20003f85270 */
[----:B------:R-:W-:Y:S01]  /*3600*/  @!P1 IMAD.MOV R87, RZ, RZ, -R87 ;  /* 0x000000ffff579224 */ /* 0x000fe200078e0a57 */
[----:B------:R-:W-:Y:S01]  /*3610*/  LOP3.LUT R4, RZ, R45, RZ, 0x33, !PT ;  /* 0x0000002dff047212 */ /* 0x000fe200078e33ff */
[----:B------:R-:W-:Y:S01]  /*3620*/  @!P2 IMAD.MOV R89, RZ, RZ, -R89 ;  /* 0x000000ffff59a224 */ /* 0x000fe200078e0a59 */
[----:B------:R-:W-:Y:S01]  /*3630*/  ISETP.GE.AND P5, PT, R2, RZ, PT ;  /* 0x000000ff0200720c */ /* 0x000fe20003fa6270 */
[----:B------:R-:W-:Y:S01]  /*3640*/  @!P3 IMAD.MOV R91, RZ, RZ, -R91 ;  /* 0x000000ffff5bb224 */ /* 0x000fe200078e0a5b */
[C---:B------:R-:W-:Y:S01]  /*3650*/  SEL R5, R4.reuse, R16, !P4 ;  /* 0x0000001004057207 */ /* 0x040fe20006000000 */
[----:B------:R-:W-:Y:S01]  /*3660*/  @!P6 IMAD.MOV R93, RZ, RZ, -R93 ;  /* 0x000000ffff5de224 */ /* 0x000fe200078e0a5d */
[C---:B------:R-:W-:Y:S01]  /*3670*/  SEL R44, R4.reuse, R17, !P4 ;  /* 0x00000011042c7207 */ /* 0x040fe20006000000 */
[----:B------:R-:W-:Y:S01]  /*3680*/  @!P0 IMAD.MOV R95, RZ, RZ, -R95 ;  /* 0x000000ffff5f8224 */ /* 0x000fe200078e0a5f */
[----:B------:R-:W0:Y:S01]  /*3690*/  LDC.64 R16, c[0x0][0x218] ;  /* 0x00008600ff107b82 */ /* 0x000e220000000a00 */
[C---:B------:R-:W-:Y:S01]  /*36a0*/  SEL R6, R4.reuse, R6, !P4 ;  /* 0x0000000604067207 */ /* 0x040fe20006000000 */
[----:B------:R-:W-:Y:S01]  /*36b0*/  IMAD R54, R5, UR4, RZ ;  /* 0x0000000405367c24 */ /* 0x000fe2000f8e02ff */
[----:B------:R-:W-:Y:S01]  /*36c0*/  SEL R7, R4, R7, !P4 ;  /* 0x0000000704077207 */ /* 0x000fe20006000000 */
[----:B------:R-:W-:Y:S01]  /*36d0*/  IMAD R56, R44, UR4, RZ ;  /* 0x000000042c387c24 */ /* 0x000fe2000f8e02ff */
[----:B------:R-:W-:Y:S01]  /*36e0*/  SEL R8, R4, R8, !P4 ;  /* 0x0000000804087207 */ /* 0x000fe20006000000 */
[----:B------:R-:W-:Y:S01]  /*36f0*/  IMAD R6, R6, UR4, RZ ;  /* 0x0000000406067c24 */ /* 0x000fe2000f8e02ff */
[C---:B------:R-:W-:Y:S01]  /*3700*/  SEL R9, R4.reuse, R9, !P4 ;  /* 0x0000000904097207 */ /* 0x040fe20006000000 */
[----:B------:R-:W-:Y:S01]  /*3710*/  @!P5 IMAD.MOV R97, RZ, RZ, -R97 ;  /* 0x000000ffff61d224 */ /* 0x000fe200078e0a61 */
[C---:B------:R-:W-:Y:S01]  /*3720*/  SEL R10, R4.reuse, R10, !P4 ;  /* 0x0000000a040a7207 */ /* 0x040fe20006000000 */
[----:B------:R-:W-:Y:S01]  /*3730*/  IMAD R7, R7, UR4, RZ ;  /* 0x0000000407077c24 */ /* 0x000fe2000f8e02ff */
[----:B------:R-:W-:Y:S01]  /*3740*/  SEL R19, R4, R19, !P4 ;  /* 0x0000001304137207 */ /* 0x000fe20006000000 */
[----:B------:R-:W-:Y:S01]  /*3750*/  IMAD R8, R8, UR4, RZ ;  /* 0x0000000408087c24 */ /* 0x000fe2000f8e02ff */
        /* <DEDUP_REMOVED lines=110> */
[----:B------:R-:W-:Y:S01]  /*3e40*/  SEL R4, R4, R97, !P4 ;  /* 0x0000006104047207 */ /* 0x000fe20006000000 */
[----:B------:R-:W-:Y:S01]  /*3e50*/  IMAD R89, R89, UR4, RZ ;  /* 0x0000000459597c24 */ /* 0x000fe2000f8e02ff */
[-C--:B0-----:R-:W-:Y:S01]  /*3e60*/  LEA R19, P2, R6, R16.reuse, 0x1 ;  /* 0x0000001006137211 */ /* 0x081fe200078408ff */
[----:B------:R-:W-:Y:S01]  /*3e70*/  IMAD R91, R91, UR4, RZ ;  /* 0x000000045b5b7c24 */ /* 0x000fe2000f8e02ff */
[-C--:B------:R-:W-:Y:S01]  /*3e80*/  LEA R20, P3, R7, R16.reuse, 0x1 ;  /* 0x0000001007147211 */ /* 0x080fe200078608ff */
[----:B------:R-:W-:Y:S01]  /*3e90*/  IMAD R166, R4, UR4, RZ ;  /* 0x0000000404a67c24 */ /* 0x000fe2000f8e02ff */
[-C--:B------:R-:W-:Y:S01]  /*3ea0*/  LEA R21, P4, R8, R16.reuse, 0x1 ;  /* 0x0000001008157211 */ /* 0x080fe200078808ff */
[----:B------:R-:W-:Y:S01]  /*3eb0*/  IMAD R93, R93, UR4, RZ ;  /* 0x000000045d5d7c24 */ /* 0x000fe2000f8e02ff */
[-C--:B------:R-:W-:Y:S01]  /*3ec0*/  LEA R100, P5, R9, R16.reuse, 0x1 ;  /* 0x0000001009647211 */ /* 0x080fe200078a08ff */
[----:B------:R-:W-:Y:S01]  /*3ed0*/  IMAD R95, R95, UR4, RZ ;  /* 0x000000045f5f7c24 */ /* 0x000fe2000f8e02ff */
[----:B------:R-:W-:Y:S01]  /*3ee0*/  LEA R49, P6, R10, R16, 0x1 ;  /* 0x000000100a317211 */ /* 0x000fe200078c08ff */
[----:B------:R-:W-:Y:S01]  /*3ef0*/  ULDC UR4, c[0x0][0x23c] ;  /* 0x00008f0000047ab9 */ /* 0x000fe20000000800 */
[-C--:B------:R-:W-:Y:S01]  /*3f00*/  LEA.HI.X.SX32 R18, R6, R17.reuse, 0x1, P2 ;  /* 0x0000001106127211 */ /* 0x080fe200010f0eff */
[----:B------:R-:W-:Y:S01]  /*3f10*/  ULDC UR5, c[0x0][0x238] ;  /* 0x00008e0000057ab9 */ /* 0x000fe20000000800 */
[----:B------:R-:W-:-:S02]  /*3f20*/  LEA.HI.X.SX32 R11, R7, R17, 0x1, P3 ;  /* 0x00000011070b7211 */ /* 0x000fc400018f0eff */
[----:B------:R-:W-:Y:S02]  /*3f30*/  CS2R R96, SRZ ;  /* 0x0000000000607805 */ /* 0x000fe4000001ff00 */
[-C--:B------:R-:W-:Y:S01]  /*3f40*/  LEA.HI.X.SX32 R3, R8, R17.reuse, 0x1, P4 ;  /* 0x0000001108037211 */ /* 0x080fe200020f0eff */
[----:B------:R-:W-:Y:S01]  /*3f50*/  IMAD R242, R242, UR5, RZ ;  /* 0x00000005f2f27c24 */ /* 0x000fe2000f8e02ff */
[-C--:B------:R-:W-:Y:S01]  /*3f60*/  LEA.HI.X.SX32 R4, R9, R17.reuse, 0x1, P5 ;  /* 0x0000001109047211 */ /* 0x080fe200028f0eff */
[----:B------:R-:W-:Y:S01]  /*3f70*/  IMAD R241, R241, UR5, RZ ;  /* 0x00000005f1f17c24 */ /* 0x000fe2000f8e02ff */
[-C--:B------:R-:W-:Y:S01]  /*3f80*/  LEA R48, P1, R52, R16.reuse, 0x1 ;  /* 0x0000001034307211 */ /* 0x080fe200078208ff */
        /* <DEDUP_REMOVED lines=9> */
[-C--:B------:R-:W-:Y:S01]  /*4020*/  LEA.HI.X.SX32 R5, R10, R17.reuse, 0x1, P6 ;  /* 0x000000110a057211 */ /* 0x080fe200030f0eff */
[----:B------:R-:W-:Y:S01]  /*4030*/  IMAD R235, R235, UR5, RZ ;  /* 0x00000005ebeb7c24 */ /* 0x000fe2000f8e02ff */
[-C--:B------:R-:W-:Y:S01]  /*4040*/  LEA.HI.X.SX32 R6, R52, R17.reuse, 0x1, P1 ;  /* 0x0000001134067211 */ /* 0x080fe200008f0eff */
[----:B------:R-:W-:Y:S01]  /*4050*/  IMAD.SHL.U32 R52, R84, 0x2, RZ ;  /* 0x0000000254347824 */ /* 0x000fe200078e00ff */
[-C--:B------:R-:W-:Y:S01]  /*4060*/  LEA.HI.X.SX32 R7, R12, R17.reuse, 0x1, P2 ;  /* 0x000000110c077211 */ /* 0x080fe200010f0eff */
[----:B------:R-:W-:Y:S01]  /*4070*/  IMAD R234, R234, UR5, RZ ;  /* 0x00000005eaea7c24 */ /* 0x000fe2000f8e02ff */
[-C--:B------:R-:W-:Y:S01]  /*4080*/  LEA.HI.X.SX32 R8, R13, R17.reuse, 0x1, P3 ;  /* 0x000000110d087211 */ /* 0x080fe200018f0eff */
[----:B------:R-:W-:Y:S01]  /*4090*/  IMAD R233, R233, UR5, RZ ;  /* 0x00000005e9e97c24 */ /* 0x000fe2000f8e02ff */
[-C--:B------:R-:W-:Y:S01]  /*40a0*/  LEA.HI.X.SX32 R9, R14, R17.reuse, 0x1, P4 ;  /* 0x000000110e097211 */ /* 0x080fe200020f0eff */
[----:B------:R0:W-:Y:S01]  /*40b0*/  STL [R1+0x8], R52 ;  /* 0x0000083401007387 */ /* 0x0001e20000100800 */
[----:B------:R-:W-:Y:S01]  /*40c0*/  LEA.HI.X.SX32 R10, R15, R17, 0x1, P5 ;  /* 0x000000110f0a7211 */ /* 0x000fe200028f0eff */
[----:B------:R-:W-:Y:S01]  /*40d0*/  IMAD R232, R232, UR5, RZ ;  /* 0x00000005e8e87c24 */ /* 0x000fe2000f8e02ff */
[-C--:B------:R-:W-:Y:S01]  /*40e0*/  LEA R43, P6, R54, R16.reuse, 0x1 ;  /* 0x00000010362b7211 */ /* 0x080fe200078c08ff */
[----:B------:R-:W-:Y:S01]  /*40f0*/  IMAD R231, R231, UR5, RZ ;  /* 0x00000005e7e77c24 */ /* 0x000fe2000f8e02ff */
[-C--:B------:R-:W-:Y:S01]  /*4100*/  LEA R42, P1, R56, R16.reuse, 0x1 ;  /* 0x00000010382a7211 */ /* 0x080fe200078208ff */
[----:B------:R-:W-:Y:S01]  /*4110*/  IMAD R230, R230, UR5, RZ ;  /* 0x00000005e6e67c24 */ /* 0x000fe2000f8e02ff */
[-C--:B------:R-:W-:Y:S01]  /*4120*/  LEA R41, P2, R58, R16.reuse, 0x1 ;  /* 0x000000103a297211 */ /* 0x080fe200078408ff */
[----:B------:R-:W-:Y:S01]  /*4130*/  IMAD R229, R229, UR5, RZ ;  /* 0x00000005e5e57c24 */ /* 0x000fe2000f8e02ff */
[----:B------:R-:W-:-:S02]  /*4140*/  LEA R40, P3, R60, R16, 0x1 ;  /* 0x000000103c287211 */ /* 0x000fc400078608ff */
[-C--:B------:R-:W-:Y:S02]  /*4150*/  LEA R39, P4, R102, R16.reuse, 0x1 ;  /* 0x0000001066277211 */ /* 0x080fe400078808ff */
[-C--:B------:R-:W-:Y:S02]  /*4160*/  LEA R38, P5, R103, R16.reuse, 0x1 ;  /* 0x0000001067267211 */ /* 0x080fe400078a08ff */
[-C--:B------:R-:W-:Y:S02]  /*4170*/  LEA.HI.X.SX32 R12, R54, R17.reuse, 0x1, P6 ;  /* 0x00000011360c7211 */ /* 0x080fe400030f0eff */
[-C--:B------:R-:W-:Y:S01]  /*4180*/  LEA.HI.X.SX32 R13, R56, R17.reuse, 0x1, P1 ;  /* 0x00000011380d7211 */ /* 0x080fe200008f0eff */
[----:B------:R-:W-:Y:S01]  /*4190*/  IMAD R56, R246, UR5, RZ ;  /* 0x00000005f6387c24 */ /* 0x000fe2000f8e02ff */
[-C--:B------:R-:W-:Y:S01]  /*41a0*/  LEA.HI.X.SX32 R14, R58, R17.reuse, 0x1, P2 ;  /* 0x000000113a0e7211 */ /* 0x080fe200010f0eff */
[----:B------:R-:W-:Y:S01]  /*41b0*/  IMAD R56, R249, UR5, RZ ;  /* 0x00000005f9387c24 */ /* 0x000fe2000f8e02ff */
[-C--:B------:R-:W-:Y:S01]  /*41c0*/  LEA.HI.X.SX32 R15, R60, R17.reuse, 0x1, P3 ;  /* 0x000000113c0f7211 */ /* 0x080fe200018f0eff */
[----:B------:R-:W-:Y:S01]  /*41d0*/  IMAD R56, R252, UR5, RZ ;  /* 0x00000005fc387c24 */ /* 0x000fe2000f8e02ff */
[-C--:B------:R-:W-:Y:S01]  /*41e0*/  LEA.HI.X.SX32 R102, R102, R17.reuse, 0x1, P4 ;  /* 0x0000001166667211 */ /* 0x080fe200020f0eff */
[----:B------:R-:W-:Y:S01]  /*41f0*/  IMAD R56, R78, UR5, RZ ;  /* 0x000000054e387c24 */ /* 0x000fe2000f8e02ff */
[----:B------:R-:W-:Y:S01]  /*4200*/  LEA.HI.X.SX32 R103, R103, R17, 0x1, P5 ;  /* 0x0000001167677211 */ /* 0x000fe200028f0eff */
[----:B------:R-:W-:Y:S01]  /*4210*/  IMAD R56, R72, UR5, RZ ;  /* 0x0000000548387c24 */ /* 0x000fe2000f8e02ff */
[-C--:B------:R-:W-:Y:S01]  /*4220*/  LEA R37, P6, R22, R16.reuse, 0x1 ;  /* 0x0000001016257211 */ /* 0x080fe200078c08ff */
[----:B------:R-:W-:Y:S01]  /*4230*/  IMAD R56, R68, UR5, RZ ;  /* 0x0000000544387c24 */ /* 0x000fe2000f8e02ff */
[----:B------:R-:W-:-:S02]  /*4240*/  LEA R36, P1, R23, R16, 0x1 ;  /* 0x0000001017247211 */ /* 0x000fc400078208ff */
[-C--:B------:R-:W-:Y:S02]  /*4250*/  LEA R35, P2, R24, R16.reuse, 0x1 ;  /* 0x0000001018237211 */ /* 0x080fe400078408ff */
[-C--:B------:R-:W-:Y:S02]  /*4260*/  LEA R34, P3, R25, R16.reuse, 0x1 ;  /* 0x0000001019227211 */ /* 0x080fe400078608ff */
[-C--:B------:R-:W-:Y:S02]  /*4270*/  LEA R33, P4, R26, R16.reuse, 0x1 ;  /* 0x000000101a217211 */ /* 0x080fe400078808ff */
[----:B------:R-:W-:Y:S02]  /*4280*/  LEA R32, P5, R109, R16, 0x1 ;  /* 0x000000106d207211 */ /* 0x000fe400078a08ff */
[-C--:B------:R-:W-:Y:S02]  /*4290*/  LEA.HI.X.SX32 R104, R22, R17.reuse, 0x1, P6 ;  /* 0x0000001116687211 */ /* 0x080fe400030f0eff */
[----:B------:R-:W-:-:S02]  /*42a0*/  LEA.HI.X.SX32 R105, R23, R17, 0x1, P1 ;  /* 0x0000001117697211 */ /* 0x000fc400008f0eff */
[-C--:B------:R-:W-:Y:S02]  /*42b0*/  LEA.HI.X.SX32 R106, R24, R17.reuse, 0x1, P2 ;  /* 0x00000011186a7211 */ /* 0x080fe400010f0eff */
[-C--:B------:R-:W-:Y:S02]  /*42c0*/  LEA.HI.X.SX32 R107, R25, R17.reuse, 0x1, P3 ;  /* 0x00000011196b7211 */ /* 0x080fe400018f0eff */
[-C--:B------:R-:W-:Y:S02]  /*42d0*/  LEA.HI.X.SX32 R108, R26, R17.reuse, 0x1, P4 ;  /* 0x000000111a6c7211 */ /* 0x080fe400020f0eff */
[----:B------:R-:W-:Y:S02]  /*42e0*/  LEA.HI.X.SX32 R109, R109, R17, 0x1, P5 ;  /* 0x000000116d6d7211 */ /* 0x000fe400028f0eff */
[-C--:B------:R-:W-:Y:S02]  /*42f0*/  LEA R31, P6, R110, R16.reuse, 0x1 ;  /* 0x000000106e1f7211 */ /* 0x080fe400078c08ff */
        /* <DEDUP_REMOVED lines=43> */
[----:B0-----:R-:W-:Y:S02]  /*45b0*/  CS2R R52, SRZ ;  /* 0x0000000000347805 */ /* 0x001fe4000001ff00 */
[-C--:B------:R-:W-:Y:S02]  /*45c0*/  LEA.HI.X.SX32 R130, R55, R17.reuse, 0x1, P2 ;  /* 0x0000001137827211 */ /* 0x080fe400010f0eff */
[----:B------:R-:W-:Y:S02]  /*45d0*/  CS2R R54, SRZ ;  /* 0x0000000000367805 */ /* 0x000fe4000001ff00 */
        /* <DEDUP_REMOVED lines=14> */
[----:B------:R-:W-:Y:S02]  /*46c0*/  LEA R183, P5, R73, R16, 0x1 ;  /* 0x0000001049b77211 */ /* 0x000fe400078a08ff */
[-C--:B------:R-:W-:Y:S02]  /*46d0*/  LEA.HI.X.SX32 R134, R63, R17.reuse, 0x1, P6 ;  /* 0x000000113f867211 */ /* 0x080fe400030f0eff */
[-C--:B------:R-:W-:Y:S02]  /*46e0*/  LEA.HI.X.SX32 R135, R65, R17.reuse, 0x1, P1 ;  /* 0x0000001141877211 */ /* 0x080fe400008f0eff */
[-C--:B------:R-:W-:Y:S02]  /*46f0*/  LEA.HI.X.SX32 R192, R67, R17.reuse, 0x1, P2 ;  /* 0x0000001143c07211 */ /* 0x080fe400010f0eff */
[----:B------:R-:W-:-:S02]  /*4700*/  LEA.HI.X.SX32 R188, R69, R17, 0x1, P3 ;  /* 0x0000001145bc7211 */ /* 0x000fc400018f0eff */
[-C--:B------:R-:W-:Y:S02]  /*4710*/  LEA.HI.X.SX32 R184, R71, R17.reuse, 0x1, P4 ;  /* 0x0000001147b87211 */ /* 0x080fe400020f0eff */
[----:B------:R-:W-:Y:S02]  /*4720*/  LEA.HI.X.SX32 R182, R73, R17, 0x1, P5 ;  /* 0x0000001149b67211 */ /* 0x000fe400028f0eff */
[-C--:B------:R-:W-:Y:S02]  /*4730*/  LEA R181, P6, R75, R16.reuse, 0x1 ;  /* 0x000000104bb57211 */ /* 0x080fe400078c08ff */
[-C--:B------:R-:W-:Y:S02]  /*4740*/  LEA R179, P1, R77, R16.reuse, 0x1 ;  /* 0x000000104db37211 */ /* 0x080fe400078208ff */
[-C--:B------:R-:W-:Y:S02]  /*4750*/  LEA R177, P2, R79, R16.reuse, 0x1 ;  /* 0x000000104fb17211 */ /* 0x080fe400078408ff */
[----:B------:R-:W-:-:S02]  /*4760*/  LEA R175, P3, R81, R16, 0x1 ;  /* 0x0000001051af7211 */ /* 0x000fc400078608ff */
[-C--:B------:R-:W-:Y:S02]  /*4770*/  LEA R173, P4, R83, R16.reuse, 0x1 ;  /* 0x0000001053ad7211 */ /* 0x080fe400078808ff */
[----:B------:R-:W-:Y:S02]  /*4780*/  LEA R171, P5, R85, R16, 0x1 ;  /* 0x0000001055ab7211 */ /* 0x000fe400078a08ff */
[-C--:B------:R-:W-:Y:S02]  /*4790*/  LEA.HI.X.SX32 R180, R75, R17.reuse, 0x1, P6 ;  /* 0x000000114bb47211 */ /* 0x080fe400030f0eff */
[-C--:B------:R-:W-:Y:S02]  /*47a0*/  LEA.HI.X.SX32 R178, R77, R17.reuse, 0x1, P1 ;  /* 0x000000114db27211 */ /* 0x080fe400008f0eff */
[-C--:B------:R-:W-:Y:S02]  /*47b0*/  LEA.HI.X.SX32 R176, R79, R17.reuse, 0x1, P2 ;  /* 0x000000114fb07211 */ /* 0x080fe400010f0eff */
[----:B------:R-:W-:-:S02]  /*47c0*/  LEA.HI.X.SX32 R174, R81, R17, 0x1, P3 ;  /* 0x0000001151ae7211 */ /* 0x000fc400018f0eff */
[----:B------:R-:W-:Y:S02]  /*47d0*/  CS2R R80, SRZ ;  /* 0x0000000000507805 */ /* 0x000fe4000001ff00 */
[-C--:B------:R-:W-:Y:S02]  /*47e0*/  LEA.HI.X.SX32 R172, R83, R17.reuse, 0x1, P4 ;  /* 0x0000001153ac7211 */ /* 0x080fe400020f0eff */
[----:B------:R-:W-:Y:S02]  /*47f0*/  CS2R R82, SRZ ;  /* 0x0000000000527805 */ /* 0x000fe4000001ff00 */
[----:B------:R-:W-:Y:S02]  /*4800*/  LEA.HI.X.SX32 R170, R85, R17, 0x1, P5 ;  /* 0x0000001155aa7211 */ /* 0x000fe400028f0eff */
[-C--:B------:R-:W-:Y:S02]  /*4810*/  LEA R169, P6, R87, R16.reuse, 0x1 ;  /* 0x0000001057a97211 */ /* 0x080fe400078c08ff */
[----:B------:R-:W-:-:S02]  /*4820*/  LEA R160, P1, R89, R16, 0x1 ;  /* 0x0000001059a07211 */ /* 0x000fc400078208ff */
[-C--:B------:R-:W-:Y:S02]  /*4830*/  LEA R161, P2, R91, R16.reuse, 0x1 ;  /* 0x000000105ba17211 */ /* 0x080fe400078408ff */
[-C--:B------:R-:W-:Y:S02]  /*4840*/  LEA R162, P3, R93, R16.reuse, 0x1 ;  /* 0x000000105da27211 */ /* 0x080fe400078608ff */
[-C--:B------:R-:W-:Y:S02]  /*4850*/  LEA R163, P4, R95, R16.reuse, 0x1 ;  /* 0x000000105fa37211 */ /* 0x080fe400078808ff */
[----:B------:R-:W-:Y:S02]  /*4860*/  LEA R167, P5, R166, R16, 0x1 ;  /* 0x00000010a6a77211 */ /* 0x000fe400078a08ff */
[----:B------:R-:W-:Y:S02]  /*4870*/  LEA.HI.X.SX32 R168, R87, R17, 0x1, P6 ;  /* 0x0000001157a87211 */ /* 0x000fe400030f0eff */
[----:B------:R-:W-:-:S02]  /*4880*/  CS2R R86, SRZ ;  /* 0x0000000000567805 */ /* 0x000fc4000001ff00 */
[-C--:B------:R-:W-:Y:S02]  /*4890*/  LEA.HI.X.SX32 R156, R89, R17.reuse, 0x1, P1 ;  /* 0x00000011599c7211 */ /* 0x080fe400008f0eff */
[-C--:B------:R-:W-:Y:S02]  /*48a0*/  LEA.HI.X.SX32 R157, R91, R17.reuse, 0x1, P2 ;  /* 0x000000115b9d7211 */ /* 0x080fe400010f0eff */
[-C--:B------:R-:W-:Y:S02]  /*48b0*/  LEA.HI.X.SX32 R158, R93, R17.reuse, 0x1, P3 ;  /* 0x000000115d9e7211 */ /* 0x080fe400018f0eff */
[-C--:B------:R-:W-:Y:S02]  /*48c0*/  LEA.HI.X.SX32 R159, R95, R17.reuse, 0x1, P4 ;  /* 0x000000115f9f7211 */ /* 0x080fe400020f0eff */
[----:B------:R-:W-:Y:S02]  /*48d0*/  LEA.HI.X.SX32 R166, R166, R17, 0x1, P5 ;  /* 0x00000011a6a67211 */ /* 0x000fe400028f0eff */
[----:B------:R-:W-:-:S02]  /*48e0*/  LOP3.LUT R17, R84, 0x40, RZ, 0xc0, !PT ;  /* 0x0000004054117812 */ /* 0x000fc400078ec0ff */
[----:B------:R-:W-:Y:S02]  /*48f0*/  SHF.L.U32 R16, R84, 0x3, RZ ;  /* 0x0000000354107819 */ /* 0x000fe400000006ff */
[----:B------:R-:W-:Y:S02]  /*4900*/  CS2R R84, SRZ ;  /* 0x0000000000547805 */ /* 0x000fe4000001ff00 */
[C---:B------:R-:W-:Y:S01]  /*4910*/  LEA R50, P0, R51.reuse, UR10, 0x1 ;  /* 0x0000000a33327c11 */ /* 0x040fe2000f8008ff */
[----:B------:R0:W-:Y:S01]  /*4920*/  STL [R1+0x4], R17 ;  /* 0x0000041101007387 */ /* 0x0001e20000100800 */
[----:B------:R-:W-:Y:S01]  /*4930*/  SHF.R.S32.HI R228, RZ, 0x7, R228 ;  /* 0x00000007ffe47819 */ /* 0x000fe200000114e4 */
[----:B------:R-:W-:Y:S01]  /*4940*/  ULDC UR10, c[0x0][0x238] ;  /* 0x00008e00000a7ab9 */ /* 0x000fe20000000800 */
[----:B------:R-:W-:Y:S01]  /*4950*/  LEA.HI.X.SX32 R51, R51, UR11, 0x1, P0 ;  /* 0x0000000b33337c11 */ /* 0x000fe200080f0eff */
[----:B------:R1:W-:Y:S01]  /*4960*/  STL [R1], R16 ;  /* 0x0000001001007387 */ /* 0x0003e20000100800 */
[----:B0-----:R-:W-:-:S02]  /*4970*/  IMAD R17, R92, UR4, RZ ;  /* 0x000000045c117c24 */ /* 0x001fc4000f8e02ff */
[----:B-1----:R-:W-:Y:S02]  /*4980*/  IMAD R16, R244, UR5, RZ ;  /* 0x00000005f4107c24 */ /* 0x002fe4000f8e02ff */
[----:B------:R-:W-:Y:S02]  /*4990*/  IMAD R16, R247, UR5, RZ ;  /* 0x00000005f7107c24 */ /* 0x000fe4000f8e02ff */
[----:B------:R-:W-:Y:S02]  /*49a0*/  IMAD R16, R250, UR5, RZ ;  /* 0x00000005fa107c24 */ /* 0x000fe4000f8e02ff */
[----:B------:R-:W-:Y:S02]  /*49b0*/  IMAD R16, R90, UR5, RZ ;  /* 0x000000055a107c24 */ /* 0x000fe4000f8e02ff */
[----:B------:R-:W-:Y:S01]  /*49c0*/  IMAD R16, R76, UR5, RZ ;  /* 0x000000054c107c24 */ /* 0x000fe2000f8e02ff */
[----:B------:R-:W-:-:S04]  /*49d0*/  SHF.R.S32.HI R16, RZ, 0x1f, R17 ;  /* 0x0000001fff107819 */ /* 0x000fc80000011411 */
[C---:B------:R-:W-:Y:S01]  /*49e0*/  SHF.L.U64.HI R16, R17.reuse, 0x1, R16 ;  /* 0x0000000111107819 */ /* 0x040fe20000010210 */
[----:B------:R-:W-:-:S07]  /*49f0*/  IMAD.SHL.U32 R17, R17, 0x2, RZ ;  /* 0x0000000211117824 */ /* 0x000fce00078e00ff */
.L_x_2:
[C---:B------:R-:W-:Y:S01]  /*4a00*/  LOP3.LUT R56, R0.reuse, 0x8, RZ, 0xfc, !PT ;  /* 0x0000000800387812 */ /* 0x040fe200078efcff */
[C---:B------:R-:W-:Y:S01]  /*4a10*/  IMAD R57, R0.reuse, UR10, RZ ;  /* 0x0000000a00397c24 */ /* 0x040fe2000f8e02ff */
[C---:B------:R-:W-:Y:S01]  /*4a20*/  ISETP.GE.AND P0, PT, R0.reuse, UR7, PT ;  /* 0x0000000700007c0c */ /* 0x040fe2000bf06270 */
[----:B------:R-:W-:Y:S01]  /*4a30*/  ULDC UR4, c[0x0][0x238] ;  /* 0x00008e0000047ab9 */ /* 0x000fe20000000800 */
[----:B------:R-:W-:Y:S01]  /*4a40*/  LOP3.LUT R58, R0, 0x8, RZ, 0xfc, !PT ;  /* 0x00000008003a7812 */ /* 0x000fe200078efcff */
[----:B------:R-:W-:Y:S01]  /*4a50*/  ULDC UR6, c[0x0][0x238] ;  /* 0x00008e0000067ab9 */ /* 0x000fe20000000800 */
[----:B------:R-:W-:Y:S01]  /*4a60*/  ISETP.GE.AND P1, PT, R56, UR7, PT ;  /* 0x0000000738007c0c */ /* 0x000fe2000bf26270 */
[----:B------:R-:W-:Y:S01]  /*4a70*/  IMAD.WIDE R56, R57, 0x2, R50 ;  /* 0x0000000239387825 */ /* 0x000fe200078e0232 */
[----:B------:R-:W-:Y:S01]  /*4a80*/  PRMT R77, RZ, 0x7610, R77 ;  /* 0x00007610ff4d7816 */ /* 0x000fe2000000004d */
[----:B------:R-:W-:Y:S01]  /*4a90*/  ULDC UR5, c[0x0][0x238] ;  /* 0x00008e0000057ab9 */ /* 0x000fe20000000800 */
[----:B------:R-:W-:Y:S01]  /*4aa0*/  LOP3.LUT R62, R0, 0x4, RZ, 0xfc, !PT ;  /* 0x00000004003e7812 */ /* 0x000fe200078efcff */
[----:B------:R-:W-:Y:S01]  /*4ab0*/  IMAD R58, R58, UR4, RZ ;  /* 0x000000043a3a7c24 */ /* 0x000fe2000f8e02ff */
[----:B------:R-:W-:Y:S01]  /*4ac0*/  PRMT R72, RZ, 0x7610, R72 ;  /* 0x00007610ff487816 */ /* 0x000fe20000000048 */
[----:B------:R-:W-:Y:S01]  /*4ad0*/  ULDC UR4, c[0x0][0x238] ;  /* 0x00008e0000047ab9 */ /* 0x000fe20000000800 */
[----:B------:R-:W-:Y:S01]  /*4ae0*/  LOP3.LUT R64, R0, 0x4, RZ, 0xfc, !PT ;  /* 0x0000000400407812 */ /* 0x000fe200078efcff */
[----:B------:R-:W-:Y:S01]  /*4af0*/  IMAD.WIDE R58, R58, 0x2, R50 ;  /* 0x000000023a3a7825 */ /* 0x000fe200078e0232 */
[----:B------:R0:W2:Y:S01]  /*4b00*/  @!P0 LDG.E.U16 R77, desc[UR8][R56.64] ;  /* 0x00000008384d8981 */ /* 0x0000a2000c1e1500 */
[C---:B------:R-:W-:Y:S01]  /*4b10*/  LOP3.LUT R61, R0.reuse, 0xc, RZ, 0xfc, !PT ;  /* 0x0000000c003d7812 */ /* 0x040fe200078efcff */
[----:B------:R-:W-:Y:S01]  /*4b20*/  ULDC UR11, c[0x0][0x238] ;  /* 0x00008e00000b7ab9 */ /* 0x000fe20000000800 */
[----:B------:R-:W-:Y:S01]  /*4b30*/  LOP3.LUT R60, R0, 0x10, RZ, 0xfc, !PT ;  /* 0x00000010003c7812 */ /* 0x000fe200078efcff */
[----:B------:R1:W3:Y:S01]  /*4b40*/  @!P1 LDG.E.U16 R72, desc[UR8][R58.64] ;  /* 0x000000083a489981 */ /* 0x0002e2000c1e1500 */
[----:B------:R-:W-:Y:S01]  /*4b50*/  ISETP.GE.AND P0, PT, R62, UR7, PT ;  /* 0x000000073e007c0c */ /* 0x000fe2000bf06270 */
[----:B------:R-:W-:Y:S01]  /*4b60*/  IMAD R64, R64, UR6, RZ ;  /* 0x0000000640407c24 */ /* 0x000fe2000f8e02ff */
[----:B------:R-:W-:-:S02]  /*4b70*/  ISETP.GE.AND P1, PT, R61, UR7, PT ;  /* 0x000000073d007c0c */ /* 0x000fc4000bf26270 */
[----:B------:R-:W-:Y:S01]  /*4b80*/  ISETP.GE.AND P4, PT, R60, UR7, PT ;  /* 0x000000073c007c0c */ /* 0x000fe2000bf86270 */
[----:B------:R-:W-:Y:S01]  /*4b90*/  IMAD R61, R61, UR5, RZ ;  /* 0x000000053d3d7c24 */ /* 0x000fe2000f8e02ff */
[----:B------:R-:W-:Y:S01]  /*4ba0*/  PRMT R68, RZ, 0x7610, R68 ;  /* 0x00007610ff447816 */ /* 0x000fe20000000044 */
[----:B0-----:R-:W-:Y:S01]  /*4bb0*/  IMAD.WIDE R56, R64, 0x2, R50 ;  /* 0x0000000240387825 */ /* 0x001fe200078e0232 */
[C---:B------:R-:W-:Y:S01]  /*4bc0*/  LOP3.LUT R64, R0.reuse, 0x20, RZ, 0xfc, !PT ;  /* 0x0000002000407812 */ /* 0x040fe200078efcff */
[----:B------:R-:W-:Y:S01]  /*4bd0*/  ULDC UR5, c[0x0][0x238] ;  /* 0x00008e0000057ab9 */ /* 0x000fe20000000800 */
[----:B------:R-:W-:Y:S01]  /*4be0*/  LOP3.LUT R79, R0, 0x14, RZ, 0xfc, !PT ;  /* 0x00000014004f7812 */ /* 0x000fe200078efcff */
[----:B------:R-:W-:Y:S01]  /*4bf0*/  IMAD R60, R60, UR4, RZ ;  /* 0x000000043c3c7c24 */ /* 0x000fe2000f8e02ff */
[----:B------:R-:W-:Y:S01]  /*4c00*/  PRMT R66, RZ, 0x7610, R66 ;  /* 0x00007610ff427816 */ /* 0x000fe20000000042 */
[----:B-1----:R-:W-:Y:S01]  /*4c10*/  IMAD.WIDE R58, R61, 0x2, R50 ;  /* 0x000000023d3a7825 */ /* 0x002fe200078e0232 */
[----:B------:R-:W-:Y:S01]  /*4c20*/  PRMT R73, RZ, 0x7610, R73 ;  /* 0x00007610ff497816 */ /* 0x000fe20000000049 */
[----:B------:R0:W4:Y:S01]  /*4c30*/  @!P0 LDG.E.U16 R68, desc[UR8][R56.64] ;  /* 0x0000000838448981 */ /* 0x000122000c1e1500 */
[----:B------:R-:W-:Y:S01]  /*4c40*/  ISETP.GE.AND P5, PT, R64, UR7, PT ;  /* 0x0000000740007c0c */ /* 0x000fe2000bfa6270 */
[----:B------:R-:W-:Y:S01]  /*4c50*/  IMAD.WIDE R60, R60, 0x2, R50 ;  /* 0x000000023c3c7825 */ /* 0x000fe200078e0232 */
[C---:B------:R-:W-:Y:S01]  /*4c60*/  LOP3.LUT R64, R0.reuse, 0x14, RZ, 0xfc, !PT ;  /* 0x0000001400407812 */ /* 0x040fe200078efcff */
[----:B------:R-:W-:Y:S01]  /*4c70*/  ULDC UR4, c[0x0][0x238] ;  /* 0x00008e0000047ab9 */ /* 0x000fe20000000800 */
[C---:B------:R-:W-:Y:S01]  /*4c80*/  LOP3.LUT R74, R0.reuse, 0x18, RZ, 0xfc, !PT ;  /* 0x00000018004a7812 */ /* 0x040fe200078efcff */
[----:B------:R-:W5:Y:S01]  /*4c90*/  @!P1 LDG.E.U16 R66, desc[UR8][R58.64] ;  /* 0x000000083a429981 */ /* 0x000f62000c1e1500 */
[----:B------:R-:W-:Y:S01]  /*4ca0*/  LOP3.LUT R65, R0, 0x1c, RZ, 0xfc, !PT ;  /* 0x0000001c00417812 */ /* 0x000fe200078efcff */
[----:B------:R-:W-:Y:S01]  /*4cb0*/  ULDC UR6, c[0x0][0x238] ;  /* 0x00008e0000067ab9 */ /* 0x000fe20000000800 */
[----:B------:R-:W-:Y:S01]  /*4cc0*/  ISETP.GE.AND P0, PT, R79, UR7, PT ;  /* 0x000000074f007c0c */ /* 0x000fe2000bf06270 */
[----:B------:R1:W2:Y:S01]  /*4cd0*/  @!P4 LDG.E.U16 R73, desc[UR8][R60.64] ;  /* 0x000000083c49c981 */ /* 0x0002a2000c1e1500 */
[----:B------:R-:W-:Y:S01]  /*4ce0*/  ISETP.GE.AND P1, PT, R74, UR7, PT ;  /* 0x000000074a007c0c */ /* 0x000fe2000bf26270 */
[----:B------:R-:W-:Y:S01]  /*4cf0*/  IMAD R64, R64, UR4, RZ ;  /* 0x0000000440407c24 */ /* 0x000fe2000f8e02ff */
[----:B------:R-:W-:Y:S01]  /*4d00*/  ISETP.GE.AND P4, PT, R65, UR7, PT ;  /* 0x0000000741007c0c */ /* 0x000fe2000bf86270 */
[----:B------:R-:W-:Y:S01]  /*4d10*/  ULDC UR4, c[0x0][0x238] ;  /* 0x00008e0000047ab9 */ /* 0x000fe20000000800 */
[----:B------:R-:W-:-:S02]  /*4d20*/  LOP3.LUT R65, R0, 0x20, RZ, 0xfc, !PT ;  /* 0x0000002000417812 */ /* 0x000fc400078efcff */
[----:B------:R-:W-:Y:S01]  /*4d30*/  LOP3.LUT R74, R0, 0x1c, RZ, 0xfc, !PT ;  /* 0x0000001c004a7812 */ /* 0x000fe200078efcff */
[----:B0-----:R-:W-:Y:S01]  /*4d40*/  IMAD.WIDE R56, R64, 0x2, R50 ;  /* 0x0000000240387825 */ /* 0x001fe200078e0232 */
[----:B------:R-:W-:Y:S02]  /*4d50*/  PRMT R70, RZ, 0x7610, R70 ;  /* 0x00007610ff467816 */ /* 0x000fe40000000046 */
[----:B------:R-:W-:Y:S01]  /*4d60*/  ISETP.GE.AND P6, PT, R252, UR7, PT ;  /* 0x00000007fc007c0c */ /* 0x000fe2000bfc6270 */
[----:B------:R-:W-:Y:S01]  /*4d70*/  IMAD R74, R74, UR6, RZ ;  /* 0x000000064a4a7c24 */ /* 0x000fe2000f8e02ff */
[C---:B------:R-:W-:Y:S01]  /*4d80*/  LOP3.LUT R63, R0.reuse, 0x48, RZ, 0xfc, !PT ;  /* 0x00000048003f7812 */ /* 0x040fe200078efcff */
[----:B------:R-:W-:Y:S01]  /*4d90*/  IMAD R65, R65, UR5, RZ ;  /* 0x0000000541417c24 */ /* 0x000fe2000f8e02ff */
[C---:B------:R-:W-:Y:S02]  /*4da0*/  LOP3.LUT R62, R0.reuse, 0x4c, RZ, 0xfc, !PT ;  /* 0x0000004c003e7812 */ /* 0x040fe400078efcff */
[----:B------:R-:W-:Y:S01]  /*4db0*/  LOP3.LUT R79, R0, 0x18, RZ, 0xfc, !PT ;  /* 0x00000018004f7812 */ /* 0x000fe200078efcff */
[----:B------:R-:W-:Y:S01]  /*4dc0*/  IMAD R64, R252, UR4, RZ ;  /* 0x00000004fc407c24 */ /* 0x000fe2000f8e02ff */
[----:B------:R-:W-:Y:S01]  /*4dd0*/  ISETP.GE.AND P3, PT, R63, UR7, PT ;  /* 0x000000073f007c0c */ /* 0x000fe2000bf66270 */
[----:B------:R0:W4:Y:S01]  /*4de0*/  @!P0 LDG.E.U16 R70, desc[UR8][R56.64] ;  /* 0x0000000838468981 */ /* 0x000122000c1e1500 */
[----:B------:R-:W-:Y:S01]  /*4df0*/  ISETP.GE.AND P2, PT, R62, UR7, PT ;  /* 0x000000073e007c0c */ /* 0x000fe2000bf46270 */
[----:B-1----:R-:W-:Y:S01]  /*4e00*/  IMAD.WIDE R60, R74, 0x2, R50 ;  /* 0x000000024a3c7825 */ /* 0x002fe200078e0232 */
[----:B------:R-:W-:Y:S01]  /*4e10*/  PRMT R69, RZ, 0x7610, R69 ;  /* 0x00007610ff457816 */ /* 0x000fe20000000045 */
[----:B------:R-:W-:Y:S01]  /*4e20*/  ULDC UR5, c[0x0][0x238] ;  /* 0x00008e0000057ab9 */ /* 0x000fe20000000800 */
[----:B------:R-:W-:Y:S01]  /*4e30*/  PRMT R75, RZ, 0x7610, R75 ;  /* 0x00007610ff4b7816 */ /* 0x000fe2000000004b */
[----:B------:R-:W-:Y:S01]  /*4e40*/  IMAD.WIDE R62, R65, 0x2, R50 ;  /* 0x00000002413e7825 */ /* 0x000fe200078e0232 */
[----:B------:R-:W-:Y:S01]  /*4e50*/  ISETP.GE.AND P0, PT, R251, UR7, PT ;  /* 0x00000007fb007c0c */ /* 0x000fe2000bf06270 */
[----:B------:R-:W-:Y:S01]  /*4e60*/  ULDC UR6, c[0x0][0x238] ;  /* 0x00008e0000067ab9 */ /* 0x000fe20000000800 */
[----:B------:R-:W-:Y:S01]  /*4e70*/  PRMT R67, RZ, 0x7610, R67 ;  /* 0x00007610ff437816 */ /* 0x000fe20000000043 */
[----:B------:R-:W-:Y:S01]  /*4e80*/  IMAD R79, R79, UR11, RZ ;  /* 0x0000000b4f4f7c24 */ /* 0x000fe2000f8e02ff */
[----:B------:R-:W-:Y:S01]  /*4e90*/  ULDC UR11, c[0x0][0x238] ;  /* 0x00008e00000b7ab9 */ /* 0x000fe20000000800 */
[--C-:B------:R-:W-:Y:S01]  /*4ea0*/  IMAD.WIDE R64, R64, 0x2, R50.reuse ;  /* 0x0000000240407825 */ /* 0x100fe200078e0232 */
[----:B------:R1:W4:Y:S01]  /*4eb0*/  @!P4 LDG.E.U16 R69, desc[UR8][R60.64] ;  /* 0x000000083c45c981 */ /* 0x000322000c1e1500 */
[----:B------:R-:W-:Y:S01]  /*4ec0*/  ISETP.GE.AND P4, PT, R250, UR7, PT ;  /* 0x00000007fa007c0c */ /* 0x000fe2000bf86270 */
[----:B------:R-:W-:Y:S01]  /*4ed0*/  ULDC UR4, c[0x0][0x238] ;  /* 0x00008e0000047ab9 */ /* 0x000fe20000000800 */
[----:B------:R-:W-:Y:S01]  /*4ee0*/  IMAD R153, R251, UR11, RZ ;  /* 0x0000000bfb997c24 */ /* 0x000fe2000f8e02ff */
[----:B------:R-:W5:Y:S01]  /*4ef0*/  @!P5 LDG.E.U16 R75, desc[UR8][R62.64] ;  /* 0x000000083e4bd981 */ /* 0x000f62000c1e1500 */
[----:B------:R-:W-:Y:S01]  /*4f00*/  ISETP.GE.AND P5, PT, R249, UR7, PT ;  /* 0x00000007f9007c0c */ /* 0x000fe2000bfa6270 */
[----:B------:R-:W-:Y:S01]  /*4f10*/  IMAD.WIDE R58, R79, 0x2, R50 ;  /* 0x000000024f3a7825 */ /* 0x000fe200078e0232 */
[----:B------:R-:W-:Y:S01]  /*4f20*/  PRMT R91, RZ, 0x7610, R91 ;  /* 0x00007610ff5b7816 */ /* 0x000fe2000000005b */
[----:B------:R1:W4:Y:S01]  /*4f30*/  @!P6 LDG.E.U16 R67, desc[UR8][R64.64] ;  /* 0x000000084043e981 */ /* 0x000322000c1e1500 */
[----:B------:R-:W-:Y:S01]  /*4f40*/  PRMT R94, RZ, 0x7610, R94 ;  /* 0x00007610ff5e7816 */ /* 0x000fe2000000005e */
[----:B0-----:R-:W-:Y:S01]  /*4f50*/  IMAD.WIDE R56, R153, 0x2, R50 ;  /* 0x0000000299387825 */ /* 0x001fe200078e0232 */
[----:B------:R-:W-:-:S02]  /*4f60*/  ISETP.GE.AND P6, PT, R248, UR7, PT ;  /* 0x00000007f8007c0c */ /* 0x000fc4000bfc6270 */
[----:B------:R0:W4:Y:S01]  /*4f70*/  @!P1 LDG.E.U16 R91, desc[UR8][R58.64] ;  /* 0x000000083a5b9981 */ /* 0x000122000c1e1500 */
[----:B------:R-:W-:Y:S01]  /*4f80*/  IMAD R151, R250, UR6, RZ ;  /* 0x00000006fa977c24 */ /* 0x000fe2000f8e02ff */
[----:B------:R-:W-:Y:S01]  /*4f90*/  PRMT R71, RZ, 0x7610, R71 ;  /* 0x00007610ff477816 */ /* 0x000fe20000000047 */
[----:B------:R-:W-:Y:S01]  /*4fa0*/  IMAD R88, R249, UR5, RZ ;  /* 0x00000005f9587c24 */ /* 0x000fe2000f8e02ff */
[----:B------:R-:W-:Y:S01]  /*4fb0*/  PRMT R93, RZ, 0x7610, R93 ;  /* 0x00007610ff5d7816 */ /* 0x000fe2000000005d */
[----:B------:R-:W-:Y:S01]  /*4fc0*/  IMAD R79, R248, UR4, RZ ;  /* 0x00000004f84f7c24 */ /* 0x000fe2000f8e02ff */
[----:B------:R0:W4:Y:S01]  /*4fd0*/  @!P0 LDG.E.U16 R94, desc[UR8][R56.64] ;  /* 0x00000008385e8981 */ /* 0x000122000c1e1500 */
[----:B-1----:R-:W-:Y:S01]  /*4fe0*/  IMAD.WIDE R60, R88, 0x2, R50 ;  /* 0x00000002583c7825 */ /* 0x002fe200078e0232 */
[----:B------:R-:W-:Y:S01]  /*4ff0*/  ISETP.GE.AND P0, PT, R247, UR7, PT ;  /* 0x00000007f7007c0c */ /* 0x000fe2000bf06270 */
[----:B------:R-:W-:Y:S01]  /*5000*/  ULDC UR4, c[0x0][0x238] ;  /* 0x00008e0000047ab9 */ /* 0x000fe20000000800 */
[----:B------:R-:W-:Y:S01]  /*5010*/  PRMT R64, RZ, 0x7610, R64 ;  /* 0x00007610ff407816 */ /* 0x000fe20000000040 */
[----:B0-----:R-:W-:Y:S01]  /*5020*/  IMAD.WIDE R58, R151, 0x2, R50 ;  /* 0x00000002973a7825 */ /* 0x001fe200078e0232 */
[----:B------:R-:W4:Y:S01]  /*5030*/  @!P5 LDG.E.U16 R93, desc[UR8][R60.64] ;  /* 0x000000083c5dd981 */ /* 0x000f22000c1e1500 */
[----:B------:R-:W-:Y:S01]  /*5040*/  PRMT R137, RZ, 0x7610, R137 ;  /* 0x00007610ff897816 */ /* 0x000fe20000000089 */
[----:B------:R-:W-:Y:S01]  /*5050*/  ULDC UR5, c[0x0][0x238] ;  /* 0x00008e0000057ab9 */ /* 0x000fe20000000800 */
[--C-:B------:R-:W-:Y:S01]  /*5060*/  IMAD.WIDE R62, R79, 0x2, R50.reuse ;  /* 0x000000024f3e7825 */ /* 0x100fe200078e0232 */
[----:B------:R0:W4:Y:S01]  /*5070*/  @!P4 LDG.E.U16 R71, desc[UR8][R58.64] ;  /* 0x000000083a47c981 */ /* 0x000122000c1e1500 */
[----:B------:R-:W-:Y:S01]  /*5080*/  ISETP.GE.AND P4, PT, R246, UR7, PT ;  /* 0x00000007f6007c0c */ /* 0x000fe2000bf86270 */
[----:B------:R-:W-:Y:S01]  /*5090*/  ULDC UR6, c[0x0][0x238] ;  /* 0x00008e0000067ab9 */ /* 0x000fe20000000800 */
[----:B------:R-:W-:Y:S01]  /*50a0*/  IMAD R79, R247, UR4, RZ ;  /* 0x00000004f74f7c24 */ /* 0x000fe2000f8e02ff */
[----:B------:R-:W-:Y:S01]  /*50b0*/  ISETP.GE.AND P5, PT, R245, UR7, PT ;  /* 0x00000007f5007c0c */ /* 0x000fe2000bfa6270 */
[----:B------:R1:W4:Y:S01]  /*50c0*/  @!P6 LDG.E.U16 R64, desc[UR8][R62.64] ;  /* 0x000000083e40e981 */ /* 0x000322000c1e1500 */
[----:B------:R-:W-:Y:S01]  /*50d0*/  LOP3.LUT R74, R0, 0x50, RZ, 0xfc, !PT ;  /* 0x00000050004a7812 */ /* 0x000fe200078efcff */
[----:B------:R-:W-:Y:S01]  /*50e0*/  IMAD.WIDE R56, R79, 0x2, R50 ;  /* 0x000000024f387825 */ /* 0x000fe200078e0232 */
[----:B------:R-:W-:Y:S01]  /*50f0*/  ISETP.GE.AND P6, PT, R244, UR7, PT ;  /* 0x00000007f4007c0c */ /* 0x000fe2000bfc6270 */
[----:B------:R-:W-:Y:S01]  /*5100*/  ULDC UR4, c[0x0][0x238] ;  /* 0x00008e0000047ab9 */ /* 0x000fe20000000800 */
[----:B------:R-:W-:Y:S01]  /*5110*/  LOP3.LUT R65, R0, 0x54, RZ, 0xfc, !PT ;  /* 0x0000005400417812 */ /* 0x000fe200078efcff */
[----:B------:R-:W-:-:S02]  /*5120*/  IMAD R151, R246, UR6, RZ ;  /* 0x00000006f6977c24 */ /* 0x000fc4000f8e02ff */
[----:B------:R-:W-:Y:S01]  /*5130*/  IMAD R88, R245, UR5, RZ ;  /* 0x00000005f5587c24 */ /* 0x000fe2000f8e02ff */
[----:B------:R-:W-:Y:S01]  /*5140*/  ISETP.GE.AND P1, PT, R74, UR7, PT ;  /* 0x000000074a007c0c */ /* 0x000fe2000bf26270 */
[----:B------:R-:W-:Y:S01]  /*5150*/  IMAD R79, R244, UR4, RZ ;  /* 0x00000004f44f7c24 */ /* 0x000fe2000f8e02ff */
[----:B------:R-:W-:Y:S01]  /*5160*/  PRMT R76, RZ, 0x7610, R76 ;  /* 0x00007610ff4c7816 */ /* 0x000fe2000000004c */
[----:B------:R1:W4:Y:S01]  /*5170*/  @!P0 LDG.E.U16 R137, desc[UR8][R56.64] ;  /* 0x0000000838898981 */ /* 0x000322000c1e1500 */
[----:B------:R-:W-:Y:S01]  /*5180*/  PRMT R136, RZ, 0x7610, R136 ;  /* 0x00007610ff887816 */ /* 0x000fe20000000088 */
[----:B0-----:R-:W-:Y:S01]  /*5190*/  IMAD.WIDE R58, R151, 0x2, R50 ;  /* 0x00000002973a7825 */ /* 0x001fe200078e0232 */
[----:B------:R-:W-:Y:S02]  /*51a0*/  ISETP.GE.AND P0, PT, R65, UR7, PT ;  /* 0x0000000741007c0c */ /* 0x000fe4000bf06270 */
[----:B------:R-:W-:Y:S01]  /*51b0*/  PRMT R74, RZ, 0x7610, R74 ;  /* 0x00007610ff4a7816 */ /* 0x000fe2000000004a */
[----:B------:R-:W-:Y:S01]  /*51c0*/  IMAD.WIDE R60, R88, 0x2, R50 ;  /* 0x00000002583c7825 */ /* 0x000fe200078e0232 */
[----:B------:R-:W-:Y:S01]  /*51d0*/  PRMT R141, RZ, 0x7610, R141 ;  /* 0x00007610ff8d7816 */ /* 0x000fe2000000008d */
[----:B------:R0:W4:Y:S01]  /*51e0*/  @!P4 LDG.E.U16 R76, desc[UR8][R58.64] ;  /* 0x000000083a4cc981 */ /* 0x000122000c1e1500 */
[C---:B------:R-:W-:Y:S01]  /*51f0*/  LOP3.LUT R65, R0.reuse, 0x5c, RZ, 0xfc, !PT ;  /* 0x0000005c00417812 */ /* 0x040fe200078efcff */
[--C-:B-1----:R-:W-:Y:S01]  /*5200*/  IMAD.WIDE R62, R79, 0x2, R50.reuse ;  /* 0x000000024f3e7825 */ /* 0x102fe200078e0232 */
[----:B------:R-:W-:Y:S01]  /*5210*/  LOP3.LUT R79, R0, 0x58, RZ, 0xfc, !PT ;  /* 0x00000058004f7812 */ /* 0x000fe200078efcff */
[----:B------:R1:W4:Y:S02]  /*5220*/  @!P5 LDG.E.U16 R136, desc[UR8][R60.64] ;  /* 0x000000083c88d981 */ /* 0x000324000c1e1500 */
[----:B------:R-:W-:Y:S01]  /*5230*/  IMAD.WIDE R56, R229, 0x2, R50 ;  /* 0x00000002e5387825 */ /* 0x000fe200078e0232 */
[----:B------:R-:W-:Y:S01]  /*5240*/  PRMT R78, RZ, 0x7610, R78 ;  /* 0x00007610ff4e7816 */ /* 0x000fe2000000004e */
[----:B------:R1:W4:Y:S01]  /*5250*/  @!P6 LDG.E.U16 R74, desc[UR8][R62.64] ;  /* 0x000000083e4ae981 */ /* 0x000322000c1e1500 */
[----:B------:R-:W-:Y:S01]  /*5260*/  PRMT R143, RZ, 0x7610, R143 ;  /* 0x00007610ff8f7816 */ /* 0x000fe2000000008f */
[--C-:B0-----:R-:W-:Y:S01]  /*5270*/  IMAD.WIDE R58, R230, 0x2, R50.reuse ;  /* 0x00000002e63a7825 */ /* 0x101fe200078e0232 */
[----:B------:R-:W-:Y:S01]  /*5280*/  ISETP.GE.AND P5, PT, R79, UR7, PT ;  /* 0x000000074f007c0c */ /* 0x000fe2000bfa6270 */
[----:B------:R0:W4:Y:S01]  /*5290*/  @!P3 LDG.E.U16 R141, desc[UR8][R56.64] ;  /* 0x00000008388db981 */ /* 0x000122000c1e1500 */
[----:B------:R-:W-:Y:S01]  /*52a0*/  ISETP.GE.AND P4, PT, R65, UR7, PT ;  /* 0x0000000741007c0c */ /* 0x000fe2000bf86270 */
[----:B-1----:R-:W-:Y:S01]  /*52b0*/  IMAD.WIDE R60, R231, 0x2, R50 ;  /* 0x00000002e73c7825 */ /* 0x002fe200078e0232 */
[----:B------:R-:W-:Y:S01]  /*52c0*/  PRMT R89, RZ, 0x7610, R89 ;  /* 0x00007610ff597816 */ /* 0x000fe20000000059 */
[----:B------:R1:W4:Y:S01]  /*52d0*/  @!P2 LDG.E.U16 R78, desc[UR8][R58.64] ;  /* 0x000000083a4ea981 */ /* 0x000322000c1e1500 */
[----:B------:R-:W-:-:S02]  /*52e0*/  LOP3.LUT R63, R0, 0x60, RZ, 0xfc, !PT ;  /* 0x00000060003f7812 */ /* 0x000fc400078efcff */
[----:B------:R-:W-:Y:S01]  /*52f0*/  LOP3.LUT R62, R0, 0x64, RZ, 0xfc, !PT ;  /* 0x00000064003e7812 */ /* 0x000fe200078efcff */
[----:B------:R1:W4:Y:S01]  /*5300*/  @!P1 LDG.E.U16 R143, desc[UR8][R60.64] ;  /* 0x000000083c8f9981 */ /* 0x000322000c1e1500 */
[--C-:B0-----:R-:W-:Y:S01]  /*5310*/  IMAD.WIDE R56, R232, 0x2, R50.reuse ;  /* 0x00000002e8387825 */ /* 0x101fe200078e0232 */
[----:B------:R-:W-:Y:S02]  /*5320*/  ISETP.GE.AND P1, PT, R63, UR7, PT ;  /* 0x000000073f007c0c */ /* 0x000fe4000bf26270 */
[----:B------:R-:W-:Y:S01]  /*5330*/  ISETP.GE.AND P2, PT, R62, UR7, PT ;  /* 0x000000073e007c0c */ /* 0x000fe2000bf46270 */
[----:B-1----:R-:W-:Y:S01]  /*5340*/  IMAD.WIDE R58, R233, 0x2, R50 ;  /* 0x00000002e93a7825 */ /* 0x002fe200078e0232 */
[----:B------:R-:W-:Y:S01]  /*5350*/  PRMT R145, RZ, 0x7610, R145 ;  /* 0x00007610ff917816 */ /* 0x000fe20000000091 */
[----:B------:R0:W4:Y:S01]  /*5360*/  @!P0 LDG.E.U16 R89, desc[UR8][R56.64] ;  /* 0x0000000838598981 */ /* 0x000122000c1e1500 */
[----:B------:R-:W-:Y:S02]  /*5370*/  PRMT R90, RZ, 0x7610, R90 ;  /* 0x00007610ff5a7816 */ /* 0x000fe4000000005a */
[----:B------:R-:W-:-:S02]  /*5380*/  LOP3.LUT R60, R0, 0x68, RZ, 0xfc, !PT ;  /* 0x00000068003c7812 */ /* 0x000fc400078efcff */
[----:B------:R1:W4:Y:S01]  /*5390*/  @!P5 LDG.E.U16 R145, desc[UR8][R58.64] ;  /* 0x000000083a91d981 */ /* 0x000322000c1e1500 */
[----:B0-----:R-:W-:Y:S01]  /*53a0*/  IMAD.WIDE R56, R234, 0x2, R50 ;  /* 0x00000002ea387825 */ /* 0x001fe200078e0232 */
[----:B------:R-:W-:Y:S02]  /*53b0*/  ISETP.GE.AND P0, PT, R60, UR7, PT ;  /* 0x000000073c007c0c */ /* 0x000fe4000bf06270 */
[----:B------:R-:W-:Y:S02]  /*53c0*/  PRMT R146, RZ, 0x7610, R146 ;  /* 0x00007610ff927816 */ /* 0x000fe40000000092 */
[----:B------:R0:W4:Y:S01]  /*53d0*/  @!P4 LDG.E.U16 R90, desc[UR8][R56.64] ;  /* 0x00000008385ac981 */ /* 0x000122000c1e1500 */
[----:B------:R-:W-:Y:S01]  /*53e0*/  PRMT R92, RZ, 0x7610, R92 ;  /* 0x00007610ff5c7816 */ /* 0x000fe2000000005c */
[----:B-1----:R-:W-:Y:S01]  /*53f0*/  IMAD.WIDE R58, R235, 0x2, R50 ;  /* 0x00000002eb3a7825 */ /* 0x002fe200078e0232 */
[----:B------:R-:W-:Y:S02]  /*5400*/  LOP3.LUT R60, R0, 0x6c, RZ, 0xfc, !PT ;  /* 0x0000006c003c7812 */ /* 0x000fe400078efcff */
[----:B------:R-:W-:-:S02]  /*5410*/  PRMT R147, RZ, 0x7610, R147 ;  /* 0x00007610ff937816 */ /* 0x000fc40000000093 */
[----:B------:R1:W4:Y:S01]  /*5420*/  @!P1 LDG.E.U16 R146, desc[UR8][R58.64] ;  /* 0x000000083a929981 */ /* 0x000322000c1e1500 */
[----:B0-----:R-:W-:Y:S01]  /*5430*/  IMAD.WIDE R56, R236, 0x2, R50 ;  /* 0x00000002ec387825 */ /* 0x001fe200078e0232 */
[----:B------:R-:W-:-:S04]  /*5440*/  ISETP.GE.AND P1, PT, R60, UR7, PT ;  /* 0x000000073c007c0c */ /* 0x000fc8000bf26270 */
[----:B------:R0:W4:Y:S01]  /*5450*/  @!P2 LDG.E.U16 R92, desc[UR8][R56.64] ;  /* 0x00000008385ca981 */ /* 0x000122000c1e1500 */
[----:B-1----:R-:W-:Y:S01]  /*5460*/  LOP3.LUT R58, R0, 0x70, RZ, 0xfc, !PT ;  /* 0x00000070003a7812 */ /* 0x002fe200078efcff */
[----:B0-----:R-:W-:Y:S01]  /*5470*/  IMAD.WIDE R56, R237, 0x2, R50 ;  /* 0x00000002ed387825 */ /* 0x001fe200078e0232 */
[----:B------:R-:W-:-:S04]  /*5480*/  PRMT R95, RZ, 0x7610, R95 ;  /* 0x00007610ff5f7816 */ /* 0x000fc8000000005f */
[----:B------:R0:W4:Y:S01]  /*5490*/  @!P0 LDG.E.U16 R147, desc[UR8][R56.64] ;  /* 0x0000000838938981 */ /* 0x000122000c1e1500 */
[----:B------:R-:W-:Y:S02]  /*54a0*/  ISETP.GE.AND P0, PT, R58, UR7, PT ;  /* 0x000000073a007c0c */ /* 0x000fe4000bf06270 */
[----:B------:R-:W-:Y:S02]  /*54b0*/  LOP3.LUT R58, R0, 0x74, RZ, 0xfc, !PT ;  /* 0x00000074003a7812 */ /* 0x000fe400078efcff */
[----:B------:R-:W-:Y:S01]  /*54c0*/  PRMT R148, RZ, 0x7610, R148 ;  /* 0x00007610ff947816 */ /* 0x000fe20000000094 */
[----:B0-----:R-:W-:-:S05]  /*54d0*/  IMAD.WIDE R56, R238, 0x2, R50 ;  /* 0x00000002ee387825 */ /* 0x001fca00078e0232 */
[----:B------:R0:W4:Y:S01]  /*54e0*/  @!P1 LDG.E.U16 R95, desc[UR8][R56.64] ;  /* 0x00000008385f9981 */ /* 0x000122000c1e1500 */
[----:B------:R-:W-:Y:S02]  /*54f0*/  ISETP.GE.AND P1, PT, R58, UR7, PT ;  /* 0x000000073a007c0c */ /* 0x000fe4000bf26270 */
[----:B------:R-:W-:Y:S01]  /*5500*/  LOP3.LUT R58, R0, 0x78, RZ, 0xfc, !PT ;  /* 0x00000078003a7812 */ /* 0x000fe200078efcff */
[----:B0-----:R-:W-:Y:S01]  /*5510*/  IMAD.WIDE R56, R239, 0x2, R50 ;  /* 0x00000002ef387825 */ /* 0x001fe200078e0232 */
[----:B------:R-:W-:-:S04]  /*5520*/  PRMT R101, RZ, 0x7610, R101 ;  /* 0x00007610ff657816 */ /* 0x000fc80000000065 */
[----:B------:R0:W4:Y:S01]  /*5530*/  @!P0 LDG.E.U16 R148, desc[UR8][R56.64] ;  /* 0x0000000838948981 */ /* 0x000122000c1e1500 */
[----:B------:R-:W-:Y:S02]  /*5540*/  ISETP.GE.AND P0, PT, R58, UR7, PT ;  /* 0x000000073a007c0c */ /* 0x000fe4000bf06270 */
[----:B------:R-:W-:Y:S01]  /*5550*/  PRMT R149, RZ, 0x7610, R149 ;  /* 0x00007610ff957816 */ /* 0x000fe20000000095 */
[----:B0-----:R-:W-:-:S05]  /*5560*/  IMAD.WIDE R56, R240, 0x2, R50 ;  /* 0x00000002f0387825 */ /* 0x001fca00078e0232 */
[----:B------:R0:W4:Y:S02]  /*5570*/  @!P1 LDG.E.U16 R101, desc[UR8][R56.64] ;  /* 0x0000000838659981 */ /* 0x000124000c1e1500 */
[----:B0-----:R-:W-:-:S05]  /*5580*/  IMAD.WIDE R56, R241, 0x2, R50 ;  /* 0x00000002f1387825 */ /* 0x001fca00078e0232 */
[----:B------:R0:W4:Y:S01]  /*5590*/  @!P0 LDG.E.U16 R149, desc[UR8][R56.64] ;  /* 0x0000000838958981 */ /* 0x000122000c1e1500 */
[----:B------:R-:W1:Y:S01]  /*55a0*/  S2R R88, SR_TID.X ;  /* 0x0000000000587919 */ /* 0x000e620000002100 */
[----:B------:R-:W-:-:S04]  /*55b0*/  LOP3.LUT R58, R0, 0x7c, RZ, 0xfc, !PT ;  /* 0x0000007c003a7812 */ /* 0x000fc800078efcff */
[----:B------:R-:W-:Y:S01]  /*55c0*/  ISETP.GE.AND P1, PT, R58, UR7, PT ;  /* 0x000000073a007c0c */ /* 0x000fe2000bf26270 */
[----:B0-----:R-:W-:Y:S01]  /*55d0*/  IMAD.WIDE R56, R242, 0x2, R50 ;  /* 0x00000002f2387825 */ /* 0x001fe200078e0232 */
[----:B------:R-:W-:-:S11]  /*55e0*/  PRMT R139, RZ, 0x7610, R139 ;  /* 0x00007610ff8b7816 */ /* 0x000fd6000000008b */
[----:B------:R0:W4:Y:S01]  /*55f0*/  @!P1 LDG.E.U16 R139, desc[UR8][R56.64] ;  /* 0x00000008388b9981 */ /* 0x000122000c1e1500 */
[----:B------:R-:W-:Y:S02]  /*5600*/  IADD3 RZ, P1, R22, R17, RZ ;  /* 0x0000001116ff7210 */ /* 0x000fe40007f3e0ff */
[----:B------:R-:W-:Y:S02]  /*5610*/  PRMT R138, RZ, 0x7610, R138 ;  /* 0x00007610ff8a7816 */ /* 0x000fe4000000008a */
[----:B-1----:R-:W-:-:S04]  /*5620*/  LOP3.LUT R154, R88, 0x7f, RZ, 0xc0, !PT ;  /* 0x0000007f589a7812 */ /* 0x002fc800078ec0ff */
[----:B------:R-:W-:Y:S01]  /*5630*/  ISETP.GE.AND P0, PT, R154, UR7, PT ;  /* 0x000000079a007c0c */ /* 0x000fe2000bf06270 */
[----:B0-----:R-:W-:Y:S02]  /*5640*/  IMAD.IADD R56, R22, 0x1, R17 ;  /* 0x0000000116387824 */ /* 0x001fe400078e0211 */
[----:B------:R-:W-:Y:S01]  /*5650*/  IMAD.X R57, R119, 0x1, R16, P1 ;  /* 0x0000000177397824 */ /* 0x000fe200008e0610 */
[----:B------:R-:W-:Y:S01]  /*5660*/  BAR.SYNC.DEFER_BLOCKING 0x0 ;  /* 0x0000000000007b1d */ /* 0x000fe20000010000 */
[----:B------:R-:W-:Y:S02]  /*5670*/  IADD3 RZ, P1, R23, R17, RZ ;  /* 0x0000001117ff7210 */ /* 0x000fe40007f3e0ff */
[----:B------:R-:W-:Y:S02]  /*5680*/  PRMT R79, RZ, 0x7610, R79 ;  /* 0x00007610ff4f7816 */ /* 0x000fe4000000004f */
[----:B------:R-:W-:Y:S01]  /*5690*/  PRMT R63, RZ, 0x7610, R63 ;  /* 0x00007610ff3f7816 */ /* 0x000fe2000000003f */
[----:B------:R-:W0:Y:S01]  /*56a0*/  S2R R153, SR_TID.X ;  /* 0x0000000000997919 */ /* 0x000e220000002100 */
[----:B------:R-:W-:-:S02]  /*56b0*/  PRMT R60, RZ, 0x7610, R60 ;  /* 0x00007610ff3c7816 */ /* 0x000fc4000000003c */
[----:B------:R1:W4:Y:S02]  /*56c0*/  @!P0 LDG.E.U16 R138, desc[UR8][R56.64] ;  /* 0x00000008388a8981 */ /* 0x000324000c1e1500 */
[----:B-1----:R-:W-:Y:S02]  /*56d0*/  IMAD.IADD R56, R23, 0x1, R17 ;  /* 0x0000000117387824 */ /* 0x002fe400078e0211 */
[----:B------:R-:W-:Y:S01]  /*56e0*/  IMAD.X R57, R118, 0x1, R16, P1 ;  /* 0x0000000176397824 */ /* 0x000fe200008e0610 */
[----:B------:R-:W-:-:S04]  /*56f0*/  IADD3 RZ, P1, R24, R17, RZ ;  /* 0x0000001118ff7210 */ /* 0x000fc80007f3e0ff */
[----:B------:R1:W4:Y:S02]  /*5700*/  @!P0 LDG.E.U16 R79, desc[UR8][R56.64] ;  /* 0x00000008384f8981 */ /* 0x000324000c1e1500 */
[----:B-1----:R-:W-:Y:S02]  /*5710*/  IMAD.IADD R56, R24, 0x1, R17 ;  /* 0x0000000118387824 */ /* 0x002fe400078e0211 */
[----:B------:R-:W-:Y:S01]  /*5720*/  IMAD.X R57, R117, 0x1, R16, P1 ;  /* 0x0000000175397824 */ /* 0x000fe200008e0610 */
[----:B------:R-:W-:-:S04]  /*5730*/  IADD3 RZ, P1, R25, R17, RZ ;  /* 0x0000001119ff7210 */ /* 0x000fc80007f3e0ff */
[----:B------:R1:W4:Y:S01]  /*5740*/  @!P0 LDG.E.U16 R63, desc[UR8][R56.64] ;  /* 0x00000008383f8981 */ /* 0x000322000c1e1500 */
[--C-:B------:R-:W-:Y:S02]  /*5750*/  IMAD.IADD R58, R26, 0x1, R17.reuse ;  /* 0x000000011a3a7824 */ /* 0x100fe400078e0211 */
[----:B-1----:R-:W-:Y:S01]  /*5760*/  IMAD.IADD R56, R25, 0x1, R17 ;  /* 0x0000000119387824 */ /* 0x002fe200078e0211 */
[----:B------:R-:W-:Y:S02]  /*5770*/  IADD3.X R57, R116, R16, RZ, P1, !PT ;  /* 0x0000001074397210 */ /* 0x000fe40000ffe4ff */
[----:B------:R-:W-:-:S03]  /*5780*/  IADD3 RZ, P1, R26, R17, RZ ;  /* 0x000000111aff7210 */ /* 0x000fc60007f3e0ff */
[----:B------:R1:W4:Y:S02]  /*5790*/  @!P0 LDG.E.U16 R60, desc[UR8][R56.64] ;  /* 0x00000008383c8981 */ /* 0x000324000c1e1500 */
[----:B------:R-:W-:Y:S01]  /*57a0*/  IMAD.X R59, R115, 0x1, R16, P1 ;  /* 0x00000001733b7824 */ /* 0x000fe200008e0610 */
[----:B------:R-:W-:Y:S02]  /*57b0*/  IADD3 RZ, P1, R27, R17, RZ ;  /* 0x000000111bff7210 */ /* 0x000fe40007f3e0ff */
[----:B-1----:R-:W-:Y:S02]  /*57c0*/  PRMT R57, RZ, 0x7610, R57 ;  /* 0x00007610ff397816 */ /* 0x002fe40000000039 */
[----:B------:R-:W-:-:S04]  /*57d0*/  PRMT R56, RZ, 0x7610, R56 ;  /* 0x00007610ff387816 */ /* 0x000fc80000000038 */
[----:B------:R1:W4:Y:S01]  /*57e0*/  @!P0 LDG.E.U16 R57, desc[UR8][R58.64] ;  /* 0x000000083a398981 */ /* 0x000322000c1e1500 */
[----:B------:R-:W-:Y:S01]  /*57f0*/  PRMT R61, RZ, 0x7610, R61 ;  /* 0x00007610ff3d7816 */ /* 0x000fe2000000003d */
[----:B------:R-:W3:Y:S01]  /*5800*/  S2UR UR5, SR_CgaCtaId ;  /* 0x00000000000579c3 */ /* 0x000ee20000008800 */
[----:B-1----:R-:W-:Y:S02]  /*5810*/  IMAD.IADD R58, R27, 0x1, R17 ;  /* 0x000000011b3a7824 */ /* 0x002fe400078e0211 */
[----:B------:R-:W-:Y:S01]  /*5820*/  IMAD.X R59, R114, 0x1, R16, P1 ;  /* 0x00000001723b7824 */ /* 0x000fe200008e0610 */
[----:B------:R-:W-:-:S04]  /*5830*/  IADD3 RZ, P1, R28, R17, RZ ;  /* 0x000000111cff7210 */ /* 0x000fc80007f3e0ff */
[----:B------:R1:W4:Y:S01]  /*5840*/  @!P0 LDG.E.U16 R56, desc[UR8][R58.64] ;  /* 0x000000083a388981 */ /* 0x000322000c1e1500 */
[----:B------:R-:W-:Y:S01]  /*5850*/  PRMT R62, RZ, 0x7610, R62 ;  /* 0x00007610ff3e7816 */ /* 0x000fe2000000003e */
[----:B-1----:R-:W-:Y:S02]  /*5860*/  IMAD.IADD R58, R28, 0x1, R17 ;  /* 0x000000011c3a7824 */ /* 0x002fe400078e0211 */
[----:B------:R-:W-:Y:S01]  /*5870*/  IMAD.X R59, R113, 0x1, R16, P1 ;  /* 0x00000001713b7824 */ /* 0x000fe200008e0610 */
[----:B------:R-:W-:-:S04]  /*5880*/  IADD3 RZ, P1, R29, R17, RZ ;  /* 0x000000111dff7210 */ /* 0x000fc80007f3e0ff */
[----:B------:R1:W4:Y:S01]  /*5890*/  @!P0 LDG.E.U16 R61, desc[UR8][R58.64] ;  /* 0x000000083a3d8981 */ /* 0x000322000c1e1500 */
[----:B0-----:R-:W-:Y:S02]  /*58a0*/  SHF.R.S32.HI R65, RZ, 0x6, R153 ;  /* 0x00000006ff417819 */ /* 0x001fe40000011499 */
[----:B------:R-:W-:Y:S01]  /*58b0*/  PRMT R142, RZ, 0x7610, R142 ;  /* 0x00007610ff8e7816 */ /* 0x000fe2000000008e */
[----:B-1----:R-:W-:Y:S02]  /*58c0*/  IMAD.IADD R58, R29, 0x1, R17 ;  /* 0x000000011d3a7824 */ /* 0x002fe400078e0211 */
[----:B------:R-:W-:Y:S01]  /*58d0*/  IMAD.X R59, R112, 0x1, R16, P1 ;  /* 0x00000001703b7824 */ /* 0x000fe200008e0610 */
[----:B------:R-:W-:-:S04]  /*58e0*/  IADD3 RZ, P1, R30, R17, RZ ;  /* 0x000000111eff7210 */ /* 0x000fc80007f3e0ff */
[----:B------:R0:W4:Y:S01]  /*58f0*/  @!P0 LDG.E.U16 R62, desc[UR8][R58.64] ;  /* 0x000000083a3e8981 */ /* 0x000122000c1e1500 */
[----:B------:R-:W-:Y:S02]  /*5900*/  SGXT R65, R65, 0x1 ;  /* 0x000000014141781a */ /* 0x000fe40000000200 */
[----:B------:R-:W-:Y:S01]  /*5910*/  PRMT R140, RZ, 0x7610, R140 ;  /* 0x00007610ff8c7816 */ /* 0x000fe2000000008c */
[----:B0-----:R-:W-:Y:S02]  /*5920*/  IMAD.IADD R58, R30, 0x1, R17 ;  /* 0x000000011e3a7824 */ /* 0x001fe400078e0211 */
[----:B------:R-:W-:Y:S01]  /*5930*/  IMAD.X R59, R111, 0x1, R16, P1 ;  /* 0x000000016f3b7824 */ /* 0x000fe200008e0610 */
[----:B------:R-:W-:Y:S02]  /*5940*/  IADD3 RZ, P1, R31, R17, RZ ;  /* 0x000000111fff7210 */ /* 0x000fe40007f3e0ff */
[----:B------:R-:W-:Y:S02]  /*5950*/  LOP3.LUT R88, R65, 0x90, RZ, 0xc0, !PT ;  /* 0x0000009041587812 */ /* 0x000fe400078ec0ff */
[----:B------:R0:W4:Y:S01]  /*5960*/  @!P0 LDG.E.U16 R142, desc[UR8][R58.64] ;  /* 0x000000083a8e8981 */ /* 0x000122000c1e1500 */
[----:B------:R-:W-:Y:S01]  /*5970*/  SHF.L.U32 R151, R153, 0x1, RZ ;  /* 0x0000000199977819 */ /* 0x000fe200000006ff */
[----:B------:R-:W-:-:S03]  /*5980*/  UMOV UR4, 0x400 ;  /* 0x0000040000047882 */ /* 0x000fc60000000000 */
[----:B------:R-:W-:Y:S01]  /*5990*/  LOP3.LUT R151, R88, 0x7e, R151, 0x78, !PT ;  /* 0x0000007e58977812 */ /* 0x000fe200078e7897 */
[----:B0-----:R-:W-:Y:S02]  /*59a0*/  IMAD.IADD R58, R31, 0x1, R17 ;  /* 0x000000011f3a7824 */ /* 0x001fe400078e0211 */
[----:B------:R-:W-:Y:S01]  /*59b0*/  IMAD.X R59, R110, 0x1, R16, P1 ;  /* 0x000000016e3b7824 */ /* 0x000fe200008e0610 */
[C---:B------:R-:W-:Y:S02]  /*59c0*/  IADD3 RZ, P1, R32.reuse, R17, RZ ;  /* 0x0000001120ff7210 */ /* 0x040fe40007f3e0ff */
[----:B------:R-:W-:Y:S02]  /*59d0*/  PRMT R88, RZ, 0x7610, R88 ;  /* 0x00007610ff587816 */ /* 0x000fe40000000058 */
[----:B------:R0:W4:Y:S01]  /*59e0*/  @!P0 LDG.E.U16 R140, desc[UR8][R58.64] ;  /* 0x000000083a8c8981 */ /* 0x000122000c1e1500 */
[----:B---3--:R-:W-:Y:S01]  /*59f0*/  ULEA UR4, UR5, UR4, 0x18 ;  /* 0x0000000405047291 */ /* 0x008fe2000f8ec03f */
[----:B------:R-:W-:Y:S01]  /*5a00*/  PRMT R65, RZ, 0x7610, R65 ;  /* 0x00007610ff417816 */ /* 0x000fe20000000041 */
[----:B0-----:R-:W-:-:S02]  /*5a10*/  IMAD.IADD R58, R32, 0x1, R17 ;  /* 0x00000001203a7824 */ /* 0x001fc400078e0211 */
[----:B------:R-:W-:Y:S01]  /*5a20*/  IMAD.X R59, R109, 0x1, R16, P1 ;  /* 0x000000016d3b7824 */ /* 0x000fe200008e0610 */
[----:B------:R-:W-:-:S04]  /*5a30*/  IADD3 RZ, P1, R33, R17, RZ ;  /* 0x0000001121ff7210 */ /* 0x000fc80007f3e0ff */
[----:B------:R0:W3:Y:S04]  /*5a40*/  @!P0 LDG.E.U16 R88, desc[UR8][R58.64] ;  /* 0x000000083a588981 */ /* 0x0000e8000c1e1500 */
[----:B------:R1:W-:Y:S01]  /*5a50*/  STS.U16 [R151+UR4+0x4200], R72 ;  /* 0x0042004897007988 */ /* 0x0003e20008000404 */
[----:B0-----:R-:W-:Y:S02]  /*5a60*/  IMAD.IADD R58, R33, 0x1, R17 ;  /* 0x00000001213a7824 */ /* 0x001fe400078e0211 */
[----:B------:R-:W-:Y:S01]  /*5a70*/  IMAD.X R59, R108, 0x1, R16, P1 ;  /* 0x000000016c3b7824 */ /* 0x000fe200008e0610 */
[----:B------:R-:W-:Y:S02]  /*5a80*/  IADD3 RZ, P1, R34, R17, RZ ;  /* 0x0000001122ff7210 */ /* 0x000fe40007f3e0ff */
[----:B-1----:R-:W-:-:S02]  /*5a90*/  PRMT R72, RZ, 0x7610, R72 ;  /* 0x00007610ff487816 */ /* 0x002fc40000000048 */
[----:B------:R0:W3:Y:S04]  /*5aa0*/  @!P0 LDG.E.U16 R65, desc[UR8][R58.64] ;  /* 0x000000083a418981 */ /* 0x0000e8000c1e1500 */
[----:B--2---:R1:W-:Y:S01]  /*5ab0*/  STS.U16 [R151+UR4+0x4400], R73 ;  /* 0x0044004997007988 */ /* 0x0043e20008000404 */
[-C--:B0-----:R-:W-:Y:S01]  /*5ac0*/  IADD3 R58, R34, R17.reuse, RZ ;  /* 0x00000011223a7210 */ /* 0x081fe20007ffe0ff */
[----:B------:R-:W-:Y:S01]  /*5ad0*/  IMAD.X R59, R107, 0x1, R16, P1 ;  /* 0x000000016b3b7824 */ /* 0x000fe200008e0610 */
[C---:B------:R-:W-:Y:S02]  /*5ae0*/  IADD3 RZ, P1, R35.reuse, R17, RZ ;  /* 0x0000001123ff7210 */ /* 0x040fe40007f3e0ff */
[----:B-1----:R-:W-:Y:S02]  /*5af0*/  PRMT R73, RZ, 0x7610, R73 ;  /* 0x00007610ff497816 */ /* 0x002fe40000000049 */
[----:B------:R0:W2:Y:S04]  /*5b00*/  @!P0 LDG.E.U16 R72, desc[UR8][R58.64] ;  /* 0x000000083a488981 */ /* 0x0000a8000c1e1500 */
[----:B-----5:R1:W-:Y:S01]  /*5b10*/  STS.U16 [R151+UR4+0x4800], R75 ;  /* 0x0048004b97007988 */ /* 0x0203e20008000404 */
[----:B0-----:R-:W-:-:S02]  /*5b20*/  IMAD.IADD R58, R35, 0x1, R17 ;  /* 0x00000001233a7824 */ /* 0x001fc400078e0211 */
[----:B------:R-:W-:Y:S01]  /*5b30*/  IMAD.X R59, R106, 0x1, R16, P1 ;  /* 0x000000016a3b7824 */ /* 0x000fe200008e0610 */
[C---:B------:R-:W-:Y:S02]  /*5b40*/  IADD3 RZ, P1, R36.reuse, R17, RZ ;  /* 0x0000001124ff7210 */ /* 0x040fe40007f3e0ff */
[----:B-1----:R-:W-:Y:S02]  /*5b50*/  PRMT R75, RZ, 0x7610, R75 ;  /* 0x00007610ff4b7816 */ /* 0x002fe4000000004b */
[----:B------:R0:W5:Y:S04]  /*5b60*/  @!P0 LDG.E.U16 R73, desc[UR8][R58.64] ;  /* 0x000000083a498981 */ /* 0x000168000c1e1500 */
[----:B------:R1:W-:Y:S01]  /*5b70*/  STS.U16 [R151+UR4+0x4000], R77 ;  /* 0x0040004d97007988 */ /* 0x0003e20008000404 */
[----:B0-----:R-:W-:-:S02]  /*5b80*/  IMAD.IADD R58, R36, 0x1, R17 ;  /* 0x00000001243a7824 */ /* 0x001fc400078e0211 */
[----:B------:R-:W-:Y:S01]  /*5b90*/  IMAD.X R59, R105, 0x1, R16, P1 ;  /* 0x00000001693b7824 */ /* 0x000fe200008e0610 */
[CC--:B------:R-:W-:Y:S02]  /*5ba0*/  IADD3 RZ, P1, R37.reuse, R17.reuse, RZ ;  /* 0x0000001125ff7210 */ /* 0x0c0fe40007f3e0ff */
[----:B-1----:R-:W-:Y:S02]  /*5bb0*/  PRMT R77, RZ, 0x7610, R77 ;  /* 0x00007610ff4d7816 */ /* 0x002fe4000000004d */
[----:B------:R0:W5:Y:S01]  /*5bc0*/  @!P0 LDG.E.U16 R75, desc[UR8][R58.64] ;  /* 0x000000083a4b8981 */ /* 0x000162000c1e1500 */
[----:B------:R-:W-:Y:S01]  /*5bd0*/  PRMT R150, RZ, 0x7610, R150 ;  /* 0x00007610ff967816 */ /* 0x000fe20000000096 */
[----:B0-----:R-:W-:Y:S02]  /*5be0*/  IMAD.IADD R58, R37, 0x1, R17 ;  /* 0x00000001253a7824 */ /* 0x001fe400078e0211 */
[----:B------:R-:W-:Y:S01]  /*5bf0*/  IMAD.X R59, R104, 0x1, R16, P1 ;  /* 0x00000001683b7824 */ /* 0x000fe200008e0610 */
[----:B------:R-:W-:-:S04]  /*5c00*/  IADD3 RZ, P1, R38, R17, RZ ;  /* 0x0000001126ff7210 */ /* 0x000fc80007f3e0ff */
[----:B------:R0:W5:Y:S01]  /*5c10*/  @!P0 LDG.E.U16 R77, desc[UR8][R58.64] ;  /* 0x000000083a4d8981 */ /* 0x000162000c1e1500 */
[----:B------:R-:W-:Y:S01]  /*5c20*/  PRMT R144, RZ, 0x7610, R144 ;  /* 0x00007610ff907816 */ /* 0x000fe20000000090 */
[----:B0-----:R-:W-:Y:S01]  /*5c30*/  IMAD.IADD R58, R38, 0x1, R17 ;  /* 0x00000001263a7824 */ /* 0x001fe200078e0211 */
[----:B------:R-:W-:Y:S02]  /*5c40*/  IADD3.X R59, R103, R16, RZ, P1, !PT ;  /* 0x00000010673b7210 */ /* 0x000fe40000ffe4ff */
[----:B------:R-:W-:-:S03]  /*5c50*/  IADD3 RZ, P1, R39, R17, RZ ;  /* 0x0000001127ff7210 */ /* 0x000fc60007f3e0ff */
[----:B------:R0:W3:Y:S04]  /*5c60*/  @!P0 LDG.E.U16 R150, desc[UR8][R58.64] ;  /* 0x000000083a968981 */ /* 0x0000e8000c1e1500 */
[----:B----4-:R1:W-:Y:S01]  /*5c70*/  STS.U16 [R151+UR4+0x5200], R141 ;  /* 0x0052008d97007988 */ /* 0x0103e20008000404 */
[----:B0-----:R-:W-:Y:S02]  /*5c80*/  IMAD.IADD R58, R39, 0x1, R17 ;  /* 0x00000001273a7824 */ /* 0x001fe400078e0211 */
[----:B------:R-:W-:Y:S01]  /*5c90*/  IMAD.X R59, R102, 0x1, R16, P1 ;  /* 0x00000001663b7824 */ /* 0x000fe200008e0610 */
[----:B------:R-:W-:Y:S02]  /*5ca0*/  IADD3 RZ, P1, R40, R17, RZ ;  /* 0x0000001128ff7210 */ /* 0x000fe40007f3e0ff */
[----:B-1----:R-:W-:-:S02]  /*5cb0*/  PRMT R141, RZ, 0x7610, R141 ;  /* 0x00007610ff8d7816 */ /* 0x002fc4000000008d */
[----:B------:R0:W4:Y:S04]  /*5cc0*/  @!P0 LDG.E.U16 R144, desc[UR8][R58.64] ;  /* 0x000000083a908981 */ /* 0x000128000c1e1500 */
[----:B------:R1:W-:Y:S01]  /*5cd0*/  STS.U16 [R151+UR4+0x4600], R91 ;  /* 0x0046005b97007988 */ /* 0x0003e20008000404 */
[----:B0-----:R-:W-:Y:S02]  /*5ce0*/  IMAD.IADD R58, R40, 0x1, R17 ;  /* 0x00000001283a7824 */ /* 0x001fe400078e0211 */
[----:B------:R-:W-:Y:S01]  /*5cf0*/  IMAD.X R59, R15, 0x1, R16, P1 ;  /* 0x000000010f3b7824 */ /* 0x000fe200008e0610 */
[----:B------:R-:W-:Y:S02]  /*5d00*/  IADD3 RZ, P1, R41, R17, RZ ;  /* 0x0000001129ff7210 */ /* 0x000fe40007f3e0ff */
[----:B-1----:R-:W-:-:S02]  /*5d10*/  PRMT R91, RZ, 0x7610, R91 ;  /* 0x00007610ff5b7816 */ /* 0x002fc4000000005b */
[----:B------:R0:W2:Y:S04]  /*5d20*/  @!P0 LDG.E.U16 R141, desc[UR8][R58.64] ;  /* 0x000000083a8d8981 */ /* 0x0000a8000c1e1500 */
[----:B------:R1:W-:Y:S01]  /*5d30*/  STS.U16 [R151+UR4+0x4c00], R93 ;  /* 0x004c005d97007988 */ /* 0x0003e20008000404 */
[----:B0-----:R-:W-:Y:S02]  /*5d40*/  IMAD.IADD R58, R41, 0x1, R17 ;  /* 0x00000001293a7824 */ /* 0x001fe400078e0211 */
[----:B------:R-:W-:Y:S01]  /*5d50*/  IMAD.X R59, R14, 0x1, R16, P1 ;  /* 0x000000010e3b7824 */ /* 0x000fe200008e0610 */
[----:B------:R-:W-:Y:S02]  /*5d60*/  IADD3 RZ, P1, R42, R17, RZ ;  /* 0x000000112aff7210 */ /* 0x000fe40007f3e0ff */
[----:B-1----:R-:W-:-:S02]  /*5d70*/  PRMT R93, RZ, 0x7610, R93 ;  /* 0x00007610ff5d7816 */ /* 0x002fc4000000005d */
[----:B------:R0:W5:Y:S04]  /*5d80*/  @!P0 LDG.E.U16 R91, desc[UR8][R58.64] ;  /* 0x000000083a5b8981 */ /* 0x000168000c1e1500 */
[----:B------:R1:W-:Y:S01]  /*5d90*/  STS.U16 [R151+UR4+0x4a00], R94 ;  /* 0x004a005e97007988 */ /* 0x0003e20008000404 */
[----:B0-----:R-:W-:Y:S02]  /*5da0*/  IMAD.IADD R58, R42, 0x1, R17 ;  /* 0x000000012a3a7824 */ /* 0x001fe400078e0211 */
[----:B------:R-:W-:Y:S01]  /*5db0*/  IMAD.X R59, R13, 0x1, R16, P1 ;  /* 0x000000010d3b7824 */ /* 0x000fe200008e0610 */
[----:B------:R-:W-:Y:S02]  /*5dc0*/  IADD3 RZ, P1, R43, R17, RZ ;  /* 0x000000112bff7210 */ /* 0x000fe40007f3e0ff */
[----:B-1----:R-:W-:-:S02]  /*5dd0*/  PRMT R94, RZ, 0x7610, R94 ;  /* 0x00007610ff5e7816 */ /* 0x002fc4000000005e */
[----:B------:R0:W5:Y:S04]  /*5de0*/  @!P0 LDG.E.U16 R93, desc[UR8][R58.64] ;  /* 0x000000083a5d8981 */ /* 0x000168000c1e1500 */
[----:B------:R1:W-:Y:S01]  /*5df0*/  STS.U16 [R151+UR4+0x5000], R136 ;  /* 0x0050008897007988 */ /* 0x0003e20008000404 */
[-C--:B0-----:R-:W-:Y:S01]  /*5e00*/  IADD3 R58, R43, R17.reuse, RZ ;  /* 0x000000112b3a7210 */ /* 0x081fe20007ffe0ff */
[----:B------:R-:W-:Y:S01]  /*5e10*/  IMAD.X R59, R12, 0x1, R16, P1 ;  /* 0x000000010c3b7824 */ /* 0x000fe200008e0610 */
[C---:B------:R-:W-:Y:S02]  /*5e20*/  IADD3 RZ, P1, R44.reuse, R17, RZ ;  /* 0x000000112cff7210 */ /* 0x040fe40007f3e0ff */
[----:B-1----:R-:W-:Y:S02]  /*5e30*/  PRMT R136, RZ, 0x7610, R136 ;  /* 0x00007610ff887816 */ /* 0x002fe40000000088 */
[----:B------:R0:W5:Y:S04]  /*5e40*/  @!P0 LDG.E.U16 R94, desc[UR8][R58.64] ;  /* 0x000000083a5e8981 */ /* 0x000168000c1e1500 */
[----:B------:R1:W-:Y:S01]  /*5e50*/  STS.U16 [R151+UR4+0x4e00], R137 ;  /* 0x004e008997007988 */ /* 0x0003e20008000404 */
        /* <DEDUP_REMOVED lines=16> */
[----:B------:R0:W3:Y:S04]  /*5f60*/  @!P0 LDG.E.U16 R146, desc[UR8][R58.64] ;  /* 0x000000083a928981 */ /* 0x0000e8000c1e1500 */
[----:B------:R1:W-:Y:S01]  /*5f70*/  STS.U16 [R151+UR4+0x5400], R143 ;  /* 0x0054008f97007988 */ /* 0x0003e20008000404 */
[----:B0-----:R-:W-:Y:S01]  /*5f80*/  IMAD.IADD R58, R47, 0x1, R17 ;  /* 0x000000012f3a7824 */ /* 0x001fe200078e0211 */
[----:B------:R-:W-:-:S02]  /*5f90*/  IADD3.X R59, R7, R16, RZ, P1, !PT ;  /* 0x00000010073b7210 */ /* 0x000fc40000ffe4ff */
[----:B------:R-:W-:Y:S01]  /*5fa0*/  IADD3 RZ, P1, R48, R17, RZ ;  /* 0x0000001130ff7210 */ /* 0x000fe20007f3e0ff */
[----:B------:R-:W-:Y:S01]  /*5fb0*/  STS.U16 [R151+UR4+0x5a00], R147 ;  /* 0x005a009397007988 */ /* 0x000fe20008000404 */
[----:B-1----:R-:W-:-:S03]  /*5fc0*/  PRMT R143, RZ, 0x7610, R143 ;  /* 0x00007610ff8f7816 */ /* 0x002fc6000000008f */
[----:B------:R-:W-:Y:S04]  /*5fd0*/  STS.U16 [R151+UR4+0x5c00], R148 ;  /* 0x005c009497007988 */ /* 0x000fe80008000404 */
[----:B------:R0:W-:Y:S04]  /*5fe0*/  STS.U16 [R151+UR4+0x5e00], R149 ;  /* 0x005e009597007988 */ /* 0x0001e80008000404 */
[----:B------:R1:W2:Y:S01]  /*5ff0*/  @!P0 LDG.E.U16 R145, desc[UR8][R58.64] ;  /* 0x000000083a918981 */ /* 0x0002a2000c1e1500 */
[----:B0-----:R-:W-:Y:S01]  /*6000*/  LOP3.LUT R151, R151, 0x20, RZ, 0x3c, !PT ;  /* 0x0000002097977812 */ /* 0x001fe200078e3cff */
[----:B-1----:R-:W-:-:S02]  /*6010*/  IMAD.IADD R58, R48, 0x1, R17 ;  /* 0x00000001303a7824 */ /* 0x002fc400078e0211 */
[----:B------:R-:W-:Y:S01]  /*6020*/  IMAD.X R59, R6, 0x1, R16, P1 ;  /* 0x00000001063b7824 */ /* 0x000fe200008e0610 */
[CC--:B------:R-:W-:Y:S01]  /*6030*/  IADD3 RZ, P1, R49.reuse, R17.reuse, RZ ;  /* 0x0000001131ff7210 */ /* 0x0c0fe20007f3e0ff */
[----:B------:R0:W-:Y:S04]  /*6040*/  STS.U16 [R151+UR4+0x4300], R66 ;  /* 0x0043004297007988 */ /* 0x0001e80008000404 */
[----:B------:R1:W5:Y:S01]  /*6050*/  @!P0 LDG.E.U16 R143, desc[UR8][R58.64] ;  /* 0x000000083a8f8981 */ /* 0x000362000c1e1500 */
[----:B0-----:R-:W-:Y:S01]  /*6060*/  PRMT R66, RZ, 0x7610, R66 ;  /* 0x00007610ff427816 */ /* 0x001fe20000000042 */
[--C-:B-1----:R-:W-:Y:S02]  /*6070*/  IMAD.IADD R58, R49, 0x1, R17.reuse ;  /* 0x00000001313a7824 */ /* 0x102fe400078e0211 */
[----:B------:R-:W-:Y:S01]  /*6080*/  IMAD.X R59, R5, 0x1, R16, P1 ;  /* 0x00000001053b7824 */ /* 0x000fe200008e0610 */
[C---:B------:R-:W-:Y:S01]  /*6090*/  IADD3 RZ, P1, R100.reuse, R17, RZ ;  /* 0x0000001164ff7210 */ /* 0x040fe20007f3e0ff */
[----:B------:R0:W-:Y:S04]  /*60a0*/  STS.U16 [R151+UR4+0x4100], R68 ;  /* 0x0041004497007988 */ /* 0x0001e80008000404 */
[----:B------:R1:W5:Y:S01]  /*60b0*/  @!P0 LDG.E.U16 R66, desc[UR8][R58.64] ;  /* 0x000000083a428981 */ /* 0x000362000c1e1500 */
[----:B0-----:R-:W-:Y:S01]  /*60c0*/  PRMT R68, RZ, 0x7610, R68 ;  /* 0x00007610ff447816 */ /* 0x001fe20000000044 */
[----:B-1----:R-:W-:-:S02]  /*60d0*/  IMAD.IADD R58, R100, 0x1, R17 ;  /* 0x00000001643a7824 */ /* 0x002fc400078e0211 */
[--C-:B------:R-:W-:Y:S01]  /*60e0*/  IMAD.X R59, R4, 0x1, R16.reuse, P1 ;  /* 0x00000001043b7824 */ /* 0x100fe200008e0610 */
[CC--:B------:R-:W-:Y:S01]  /*60f0*/  IADD3 RZ, P1, R21.reuse, R17.reuse, RZ ;  /* 0x0000001115ff7210 */ /* 0x0c0fe20007f3e0ff */
[----:B------:R0:W-:Y:S04]  /*6100*/  STS.U16 [R151+UR4+0x4900], R67 ;  /* 0x0049004397007988 */ /* 0x0001e80008000404 */
[----:B------:R1:W5:Y:S01]  /*6110*/  @!P0 LDG.E.U16 R68, desc[UR8][R58.64] ;  /* 0x000000083a448981 */ /* 0x000362000c1e1500 */
[----:B0-----:R-:W-:Y:S01]  /*6120*/  PRMT R67, RZ, 0x7610, R67 ;  /* 0x00007610ff437816 */ /* 0x001fe20000000043 */
[----:B-1----:R-:W-:Y:S02]  /*6130*/  IMAD.IADD R58, R21, 0x1, R17 ;  /* 0x00000001153a7824 */ /* 0x002fe400078e0211 */
[----:B------:R-:W-:Y:S01]  /*6140*/  IMAD.X R59, R3, 0x1, R16, P1 ;  /* 0x00000001033b7824 */ /* 0x000fe200008e0610 */
[----:B------:R-:W-:Y:S01]  /*6150*/  IADD3 RZ, P1, R20, R17, RZ ;  /* 0x0000001114ff7210 */ /* 0x000fe20007f3e0ff */
[----:B------:R0:W-:Y:S04]  /*6160*/  STS.U16 [R151+UR4+0x4700], R69 ;  /* 0x0047004597007988 */ /* 0x0001e80008000404 */
[----:B------:R1:W5:Y:S01]  /*6170*/  @!P0 LDG.E.U16 R67, desc[UR8][R58.64] ;  /* 0x000000083a438981 */ /* 0x000362000c1e1500 */
[----:B0-----:R-:W-:-:S02]  /*6180*/  PRMT R69, RZ, 0x7610, R69 ;  /* 0x00007610ff457816 */ /* 0x001fc40000000045 */
[-C--:B-1----:R-:W-:Y:S01]  /*6190*/  IADD3 R58, R20, R17.reuse, RZ ;  /* 0x00000011143a7210 */ /* 0x082fe20007ffe0ff */
[----:B------:R-:W-:Y:S01]  /*61a0*/  IMAD.X R59, R11, 0x1, R16, P1 ;  /* 0x000000010b3b7824 */ /* 0x000fe200008e0610 */
[C---:B------:R-:W-:Y:S01]  /*61b0*/  IADD3 RZ, P1, R19.reuse, R17, RZ ;  /* 0x0000001113ff7210 */ /* 0x040fe20007f3e0ff */
[----:B------:R0:W-:Y:S04]  /*61c0*/  STS.U16 [R151+UR4+0x4d00], R64 ;  /* 0x004d004097007988 */ /* 0x0001e80008000404 */
[----:B------:R1:W5:Y:S01]  /*61d0*/  @!P0 LDG.E.U16 R69, desc[UR8][R58.64] ;  /* 0x000000083a458981 */ /* 0x000362000c1e1500 */
[----:B0-----:R-:W-:Y:S01]  /*61e0*/  PRMT R64, RZ, 0x7610, R64 ;  /* 0x00007610ff407816 */ /* 0x001fe20000000040 */
[----:B-1----:R-:W-:Y:S02]  /*61f0*/  IMAD.IADD R58, R19, 0x1, R17 ;  /* 0x00000001133a7824 */ /* 0x002fe400078e0211 */
[----:B------:R-:W-:-:S05]  /*6200*/  IMAD.X R59, R18, 0x1, R16, P1 ;  /* 0x00000001123b7824 */ /* 0x000fca00008e0610 */
[----:B------:R0:W5:Y:S01]  /*6210*/  @!P0 LDG.E.U16 R64, desc[UR8][R58.64] ;  /* 0x000000083a408981 */ /* 0x000162000c1e1500 */
[----:B------:R-:W-:Y:S02]  /*6220*/  PRMT R147, RZ, 0x7610, R147 ;  /* 0x00007610ff937816 */ /* 0x000fe40000000093 */
[----:B0-----:R-:W-:-:S05]  /*6230*/  IADD3 R58, P1, R175, R17, RZ ;  /* 0x00000011af3a7210 */ /* 0x001fca0007f3e0ff */
[----:B------:R-:W-:-:S05]  /*6240*/  IMAD.X R59, R174, 0x1, R16, P1 ;  /* 0x00000001ae3b7824 */ /* 0x000fca00008e0610 */
[----:B------:R0:W4:Y:S01]  /*6250*/  @!P0 LDG.E.U16 R147, desc[UR8][R58.64] ;  /* 0x000000083a938981 */ /* 0x000122000c1e1500 */
[----:B------:R-:W-:Y:S02]  /*6260*/  PRMT R148, RZ, 0x7610, R148 ;  /* 0x00007610ff947816 */ /* 0x000fe40000000094 */
[----:B0-----:R-:W-:-:S05]  /*6270*/  IADD3 R58, P1, R167, R17, RZ ;  /* 0x00000011a73a7210 */ /* 0x001fca0007f3e0ff */
[----:B------:R-:W-:-:S05]  /*6280*/  IMAD.X R59, R166, 0x1, R16, P1 ;  /* 0x00000001a63b7824 */ /* 0x000fca00008e0610 */
[----:B------:R0:W2:Y:S01]  /*6290*/  @!P0 LDG.E.U16 R148, desc[UR8][R58.64] ;  /* 0x000000083a948981 */ /* 0x0000a2000c1e1500 */
[----:B------:R-:W-:Y:S02]  /*62a0*/  PRMT R149, RZ, 0x7610, R149 ;  /* 0x00007610ff957816 */ /* 0x000fe40000000095 */
[----:B0-----:R-:W-:-:S05]  /*62b0*/  IADD3 R58, P1, R226, R17, RZ ;  /* 0x00000011e23a7210 */ /* 0x001fca0007f3e0ff */
[----:B------:R-:W-:-:S05]  /*62c0*/  IMAD.X R59, R135, 0x1, R16, P1 ;  /* 0x00000001873b7824 */ /* 0x000fca00008e0610 */
[----:B------:R0:W5:Y:S01]  /*62d0*/  @!P0 LDG.E.U16 R149, desc[UR8][R58.64] ;  /* 0x000000083a958981 */ /* 0x000162000c1e1500 */
[----:B------:R-:W-:Y:S02]  /*62e0*/  PRMT R152, RZ, 0x7610, R152 ;  /* 0x00007610ff987816 */ /* 0x000fe40000000098 */
[----:B0-----:R-:W-:-:S05]  /*62f0*/  IADD3 R58, P1, R210, R17, RZ ;  /* 0x00000011d23a7210 */ /* 0x001fca0007f3e0ff */
[----:B------:R-:W-:-:S05]  /*6300*/  IMAD.X R59, R127, 0x1, R16, P1 ;  /* 0x000000017f3b7824 */ /* 0x000fca00008e0610 */
[----:B------:R0:W5:Y:S04]  /*6310*/  @!P0 LDG.E.U16 R152, desc[UR8][R58.64] ;  /* 0x000000083a988981 */ /* 0x000168000c1e1500 */
[----:B------:R1:W-:Y:S01]  /*6320*/  STS.U16 [R151+UR4+0x4f00], R76 ;  /* 0x004f004c97007988 */ /* 0x0003e20008000404 */
[----:B0-----:R-:W-:Y:S02]  /*6330*/  IADD3 R58, P1, R224, R17, RZ ;  /* 0x00000011e03a7210 */ /* 0x001fe40007f3e0ff */
[----:B-1----:R-:W-:-:S03]  /*6340*/  PRMT R76, RZ, 0x7610, R76 ;  /* 0x00007610ff4c7816 */ /* 0x002fc6000000004c */
[----:B------:R-:W-:Y:S01]  /*6350*/  IMAD.X R59, R134, 0x1, R16, P1 ;  /* 0x00000001863b7824 */ /* 0x000fe200008e0610 */
[----:B------:R0:W-:Y:S04]  /*6360*/  STS.U16 [R151+UR4+0x5500], R89 ;  /* 0x0055005997007988 */ /* 0x0001e80008000404 */
[----:B------:R1:W5:Y:S01]  /*6370*/  @!P0 LDG.E.U16 R76, desc[UR8][R58.64] ;  /* 0x000000083a4c8981 */ /* 0x000362000c1e1500 */
[----:B0-----:R-:W-:Y:S02]  /*6380*/  PRMT R89, RZ, 0x7610, R89 ;  /* 0x00007610ff597816 */ /* 0x001fe40000000059 */
[----:B-1----:R-:W-:-:S04]  /*6390*/  IADD3 R58, P1, R177, R17, RZ ;  /* 0x00000011b13a7210 */ /* 0x002fc80007f3e0ff */
[----:B------:R-:W-:Y:S01]  /*63a0*/  IADD3.X R59, R176, R16, RZ, P1, !PT ;  /* 0x00000010b03b7210 */ /* 0x000fe20000ffe4ff */
[----:B------:R0:W-:Y:S04]  /*63b0*/  STS.U16 [R151+UR4+0x5900], R92 ;  /* 0x0059005c97007988 */ /* 0x0001e80008000404 */
[----:B------:R1:W5:Y:S01]  /*63c0*/  @!P0 LDG.E.U16 R89, desc[UR8][R58.64] ;  /* 0x000000083a598981 */ /* 0x000362000c1e1500 */
[----:B0-----:R-:W-:Y:S02]  /*63d0*/  PRMT R92, RZ, 0x7610, R92 ;  /* 0x00007610ff5c7816 */ /* 0x001fe4000000005c */
[----:B-1----:R-:W-:-:S05]  /*63e0*/  IADD3 R58, P1, R163, R17, RZ ;  /* 0x00000011a33a7210 */ /* 0x002fca0007f3e0ff */
[----:B------:R-:W-:Y:S01]  /*63f0*/  IMAD.X R59, R159, 0x1, R16, P1 ;  /* 0x000000019f3b7824 */ /* 0x000fe200008e0610 */
[----:B------:R0:W-:Y:S04]  /*6400*/  STS.U16 [R151+UR4+0x5b00], R95 ;  /* 0x005b005f97007988 */ /* 0x0001e80008000404 */
[----:B------:R1:W5:Y:S01]  /*6410*/  @!P0 LDG.E.U16 R92, desc[UR8][R58.64] ;  /* 0x000000083a5c8981 */ /* 0x000362000c1e1500 */
[----:B0-----:R-:W-:Y:S02]  /*6420*/  PRMT R95, RZ, 0x7610, R95 ;  /* 0x00007610ff5f7816 */ /* 0x001fe4000000005f */
[----:B-1----:R-:W-:-:S05]  /*6430*/  IADD3 R58, P1, R208, R17, RZ ;  /* 0x00000011d03a7210 */ /* 0x002fca0007f3e0ff */
        /* <DEDUP_REMOVED lines=29> */
[----:B-1----:R-:W-:Y:S01]  /*6610*/  IADD3 R58, P1, R181, R17, RZ ;  /* 0x00000011b53a7210 */ /* 0x002fe20007f3e0ff */
[----:B------:R0:W-:Y:S03]  /*6620*/  STS.U16 [R151+UR4+0x5f00], R139 ;  /* 0x005f008b97007988 */ /* 0x0001e60008000404 */
[----:B------:R-:W-:-:S05]  /*6630*/  IADD3.X R59, R180, R16, RZ, P1, !PT ;  /* 0x00000010b43b7210 */ /* 0x000fca0000ffe4ff */
[----:B------:R1:W5:Y:S01]  /*6640*/  @!P0 LDG.E.U16 R101, desc[UR8][R58.64] ;  /* 0x000000083a658981 */ /* 0x000362000c1e1500 */
[----:B0-----:R-:W-:-:S05]  /*6650*/  IMAD.SHL.U32 R151, R154, 0x2, RZ ;  /* 0x000000029a977824 */ /* 0x001fca00078e00ff */
[----:B------:R0:W-:Y:S01]  /*6660*/  STS.U16 [R151+UR4+0x2000], R138 ;  /* 0x0020008a97007988 */ /* 0x0001e20008000404 */
[----:B-1----:R-:W-:-:S05]  /*6670*/  IADD3 R58, P1, R220, R17, RZ ;  /* 0x00000011dc3a7210 */ /* 0x002fca0007f3e0ff */
[----:B------:R-:W-:Y:S01]  /*6680*/  IMAD.X R59, R132, 0x1, R16, P1 ;  /* 0x00000001843b7824 */ /* 0x000fe200008e0610 */
[----:B0-----:R-:W-:Y:S01]  /*6690*/  PRMT R138, RZ, 0x7610, R138 ;  /* 0x00007610ff8a7816 */ /* 0x001fe2000000008a */
[----:B------:R0:W-:Y:S05]  /*66a0*/  STS.U16 [R151+UR4+0x2800], R142 ;  /* 0x0028008e97007988 */ /* 0x0001ea0008000404 */
[----:B------:R1:W5:Y:S01]  /*66b0*/  @!P0 LDG.E.U16 R138, desc[UR8][R58.64] ;  /* 0x000000083a8a8981 */ /* 0x000362000c1e1500 */
[----:B------:R-:W-:Y:S01]  /*66c0*/  PRMT R139, RZ, 0x7610, R139 ;  /* 0x00007610ff8b7816 */ /* 0x000fe2000000008b */
[----:B0-----:R-:W-:Y:S01]  /*66d0*/  IMAD.SHL.U32 R142, R154, 0x2, RZ ;  /* 0x000000029a8e7824 */ /* 0x001fe200078e00ff */
[----:B-1----:R-:W-:Y:S01]  /*66e0*/  IADD3 R58, P1, R204, R17, RZ ;  /* 0x00000011cc3a7210 */ /* 0x002fe20007f3e0ff */
[----:B---3--:R0:W-:Y:S04]  /*66f0*/  STS.U16 [R151+UR4+0x3800], R146 ;  /* 0x0038009297007988 */ /* 0x0081e80008000404 */
[----:B------:R-:W-:Y:S01]  /*6700*/  IMAD.X R59, R124, 0x1, R16, P1 ;  /* 0x000000017c3b7824 */ /* 0x000fe200008e0610 */
[----:B------:R-:W-:Y:S04]  /*6710*/  STS.U16 [R151+UR4+0x3000], R150 ;  /* 0x0030009697007988 */ /* 0x000fe80008000404 */
[----:B------:R1:W3:Y:S01]  /*6720*/  @!P0 LDG.E.U16 R139, desc[UR8][R58.64] ;  /* 0x000000083a8b8981 */ /* 0x0002e2000c1e1500 */
[----:B0-----:R-:W-:-:S03]  /*6730*/  LOP3.LUT R146, R142, 0x10, RZ, 0x3c, !PT ;  /* 0x000000108e927812 */ /* 0x001fc600078e3cff */
[----:B----4-:R-:W-:Y:S01]  /*6740*/  STS.U16 [R151+UR4+0x800], R147 ;  /* 0x0008009397007988 */ /* 0x010fe20008000404 */
[----:B-1----:R-:W-:-:S05]  /*6750*/  IADD3 R58, P1, R160, R17, RZ ;  /* 0x00000011a03a7210 */ /* 0x002fca0007f3e0ff */
[----:B------:R-:W-:Y:S01]  /*6760*/  IMAD.X R59, R156, 0x1, R16, P1 ;  /* 0x000000019c3b7824 */ /* 0x000fe200008e0610 */
[----:B--2---:R-:W-:Y:S04]  /*6770*/  STS.U16 [R151+UR4], R148 ;  /* 0x0000009497007988 */ /* 0x004fe80008000404 */
[----:B-----5:R-:W-:Y:S04]  /*6780*/  STS.U16 [R151+UR4+0x1000], R149 ;  /* 0x0010009597007988 */ /* 0x020fe80008000404 */
[----:B------:R-:W-:Y:S04]  /*6790*/  STS.U16 [R151+UR4+0x1800], R152 ;  /* 0x0018009897007988 */ /* 0x000fe80008000404 */
[----:B------:R0:W-:Y:S02]  /*67a0*/  STS.U16 [R146+UR4+0x2100], R79 ;  /* 0x0021004f92007988 */ /* 0x0001e40008000404 */
[----:B0-----:R-:W-:-:S02]  /*67b0*/  PRMT R79, RZ, 0x7610, R79 ;  /* 0x00007610ff4f7816 */ /* 0x001fc4000000004f */
[----:B------:R0:W-:Y:S04]  /*67c0*/  STS.U16 [R146+UR4+0x2900], R140 ;  /* 0x0029008c92007988 */ /* 0x0001e80008000404 */
[----:B------:R1:W2:Y:S01]  /*67d0*/  @!P0 LDG.E.U16 R79, desc[UR8][R58.64] ;  /* 0x000000083a4f8981 */ /* 0x0002a2000c1e1500 */
[----:B0-----:R-:W-:Y:S02]  /*67e0*/  PRMT R140, RZ, 0x7610, R140 ;  /* 0x00007610ff8c7816 */ /* 0x001fe4000000008c */
[----:B-1----:R-:W-:-:S05]  /*67f0*/  IADD3 R58, P1, R183, R17, RZ ;  /* 0x00000011b73a7210 */ /* 0x002fca0007f3e0ff */
[----:B------:R-:W-:Y:S01]  /*6800*/  IMAD.X R59, R182, 0x1, R16, P1 ;  /* 0x00000001b63b7824 */ /* 0x000fe200008e0610 */
[----:B------:R0:W-:Y:S04]  /*6810*/  STS.U16 [R146+UR4+0x3100], R144 ;  /* 0x0031009092007988 */ /* 0x0001e80008000404 */
[----:B------:R1:W4:Y:S01]  /*6820*/  @!P0 LDG.E.U16 R140, desc[UR8][R58.64] ;  /* 0x000000083a8c8981 */ /* 0x000322000c1e1500 */
[----:B0-----:R-:W-:Y:S02]  /*6830*/  PRMT R144, RZ, 0x7610, R144 ;  /* 0x00007610ff907816 */ /* 0x001fe40000000090 */
[----:B-1----:R-:W-:-:S05]  /*6840*/  IADD3 R58, P1, R218, R17, RZ ;  /* 0x00000011da3a7210 */ /* 0x002fca0007f3e0ff */
        /* <DEDUP_REMOVED lines=26> */
[----:B------:R-:W-:-:S04]  /*69f0*/  LOP3.LUT R146, R142, 0x20, RZ, 0x3c, !PT ;  /* 0x000000208e927812 */ /* 0x000fc800078e3cff */
        /* <DEDUP_REMOVED lines=34> */
[----:B------:R-:W-:-:S05]  /*6c20*/  IADD3.X R59, R128, R16, RZ, P1, !PT ;  /* 0x00000010803b7210 */ /* 0x000fca0000ffe4ff */
[----:B------:R0:W5:Y:S01]  /*6c30*/  @!P0 LDG.E.U16 R74, desc[UR8][R58.64] ;  /* 0x000000083a4a8981 */ /* 0x000162000c1e1500 */
[----:B------:R-:W-:Y:S02]  /*6c40*/  PRMT R147, RZ, 0x7610, R147 ;  /* 0x00007610ff937816 */ /* 0x000fe40000000093 */
[----:B0-----:R-:W-:-:S05]  /*6c50*/  IADD3 R58, P1, R196, R17, RZ ;  /* 0x00000011c43a7210 */ /* 0x001fca0007f3e0ff */
[----:B------:R-:W-:-:S05]  /*6c60*/  IMAD.X R59, R120, 0x1, R16, P1 ;  /* 0x00000001783b7824 */ /* 0x000fca00008e0610 */
[----:B------:R0:W5:Y:S01]  /*6c70*/  @!P0 LDG.E.U16 R147, desc[UR8][R58.64] ;  /* 0x000000083a938981 */ /* 0x000162000c1e1500 */
[----:B------:R-:W-:-:S03]  /*6c80*/  LOP3.LUT R148, R142, 0x30, RZ, 0x3c, !PT ;  /* 0x000000308e947812 */ /* 0x000fc600078e3cff */
[----:B------:R1:W-:Y:S04]  /*6c90*/  STS.U16 [R146+UR4+0x1a00], R78 ;  /* 0x001a004e92007988 */ /* 0x0003e80008000404 */
[----:B------:R3:W-:Y:S01]  /*6ca0*/  STS.U16 [R148+UR4+0x2300], R60 ;  /* 0x0023003c94007988 */ /* 0x0007e20008000404 */
[C---:B0-----:R-:W-:Y:S02]  /*6cb0*/  LOP3.LUT R59, R153.reuse, 0x7, RZ, 0xc0, !PT ;  /* 0x00000007993b7812 */ /* 0x041fe400078ec0ff */
[----:B-1----:R-:W-:Y:S01]  /*6cc0*/  LOP3.LUT R78, R142, 0x40, RZ, 0x3c, !PT ;  /* 0x000000408e4e7812 */ /* 0x002fe200078e3cff */
[C---:B---3--:R-:W-:Y:S01]  /*6cd0*/  IMAD.SHL.U32 R60, R153.reuse, 0x8, RZ ;  /* 0x00000008993c7824 */ /* 0x048fe200078e00ff */
[----:B------:R-:W-:Y:S01]  /*6ce0*/  STS.U16 [R148+UR4+0x2b00], R65 ;  /* 0x002b004194007988 */ /* 0x000fe20008000404 */
[----:B------:R-:W-:-:S03]  /*6cf0*/  LOP3.LUT R58, R153, 0x60, RZ, 0xc0, !PT ;  /* 0x00000060993a7812 */ /* 0x000fc600078ec0ff */
[----:B------:R-:W-:Y:S01]  /*6d00*/  STS.U16 [R148+UR4+0x3300], R91 ;  /* 0x0033005b94007988 */ /* 0x000fe20008000404 */
[----:B------:R-:W-:-:S03]  /*6d10*/  LOP3.LUT R60, R60, 0x30, RZ, 0xc0, !PT ;  /* 0x000000303c3c7812 */ /* 0x000fc600078ec0ff */
[----:B------:R0:W-:Y:S04]  /*6d20*/  STS.U16 [R148+UR4+0x3b00], R66 ;  /* 0x003b004294007988 */ /* 0x0001e80008000404 */
[----:B------:R-:W-:Y:S04]  /*6d30*/  STS.U16 [R148+UR4+0x300], R90 ;  /* 0x0003005a94007988 */ /* 0x000fe80008000404 */
[----:B------:R-:W-:Y:S01]  /*6d40*/  STS.U16 [R148+UR4+0xb00], R101 ;  /* 0x000b006594007988 */ /* 0x000fe20008000404 */
[----:B0-----:R-:W-:-:S03]  /*6d50*/  IMAD.SHL.U32 R66, R59, 0x10, RZ ;  /* 0x000000103b427824 */ /* 0x001fc600078e00ff */
[----:B------:R-:W-:Y:S04]  /*6d60*/  STS.U16 [R148+UR4+0x1300], R138 ;  /* 0x0013008a94007988 */ /* 0x000fe80008000404 */
[----:B------:R-:W-:Y:S04]  /*6d70*/  STS.U16 [R148+UR4+0x1b00], R139 ;  /* 0x001b008b94007988 */ /* 0x000fe80008000404 */
[----:B------:R0:W-:Y:S01]  /*6d80*/  STS.U16 [R78+UR4+0x2400], R57 ;  /* 0x002400394e007988 */ /* 0x0001e20008000404 */
[C---:B------:R-:W-:Y:S02]  /*6d90*/  IMAD R60, R59.reuse, 0x40, R60 ;  /* 0x000000403b3c7824 */ /* 0x040fe400078e023c */
[----:B------:R-:W-:-:S02]  /*6da0*/  IMAD R58, R59, 0x4, R58 ;  /* 0x000000043b3a7824 */ /* 0x000fc400078e023a */
[----:B0-----:R-:W-:Y:S01]  /*6db0*/  IMAD.SHL.U32 R57, R153, 0x2, RZ ;  /* 0x0000000299397824 */ /* 0x001fe200078e00ff */
[----:B------:R-:W0:Y:S04]  /*6dc0*/  S2UR UR6, SR_CgaCtaId ;  /* 0x00000000000679c3 */ /* 0x000e280000008800 */
[--C-:B------:R-:W-:Y:S02]  /*6dd0*/  LOP3.LUT R59, R66, 0x30, R57.reuse, 0x78, !PT ;  /* 0x00000030423b7812 */ /* 0x100fe400078e7839 */
[----:B------:R-:W-:Y:S02]  /*6de0*/  LOP3.LUT R60, R60, 0x10, R57, 0x78, !PT ;  /* 0x000000103c3c7812 */ /* 0x000fe400078e7839 */
[----:B------:R-:W-:Y:S01]  /*6df0*/  LOP3.LUT R57, R142, 0x50, RZ, 0x3c, !PT ;  /* 0x000000508e397812 */ /* 0x000fe200078e3cff */
[----:B------:R-:W-:Y:S01]  /*6e00*/  IMAD.U32 R138, R58, 0x40, R59 ;  /* 0x000000403a8a7824 */ /* 0x000fe200078e003b */
[----:B------:R-:W-:-:S02]  /*6e10*/  LOP3.LUT R58, R142, 0x60, RZ, 0x3c, !PT ;  /* 0x000000608e3a7812 */ /* 0x000fc400078e3cff */
[----:B------:R-:W-:Y:S01]  /*6e20*/  LOP3.LUT R142, R142, 0x70, RZ, 0x3c, !PT ;  /* 0x000000708e8e7812 */ /* 0x000fe200078e3cff */
[----:B------:R-:W-:Y:S04]  /*6e30*/  STS.U16 [R78+UR4+0x2c00], R72 ;  /* 0x002c00484e007988 */ /* 0x000fe80008000404 */
[----:B------:R-:W-:Y:S04]  /*6e40*/  STS.U16 [R78+UR4+0x3400], R93 ;  /* 0x0034005d4e007988 */ /* 0x000fe80008000404 */
[----:B------:R-:W-:Y:S04]  /*6e50*/  STS.U16 [R78+UR4+0x3c00], R68 ;  /* 0x003c00444e007988 */ /* 0x000fe80008000404 */
[----:B--2---:R-:W-:Y:S04]  /*6e60*/  STS.U16 [R78+UR4+0x400], R79 ;  /* 0x0004004f4e007988 */ /* 0x004fe80008000404 */
[----:B----4-:R-:W-:Y:S04]  /*6e70*/  STS.U16 [R78+UR4+0xc00], R140 ;  /* 0x000c008c4e007988 */ /* 0x010fe80008000404 */
[----:B-----5:R-:W-:Y:S04]  /*6e80*/  STS.U16 [R78+UR4+0x1400], R144 ;  /* 0x001400904e007988 */ /* 0x020fe80008000404 */
[----:B------:R-:W-:Y:S04]  /*6e90*/  STS.U16 [R78+UR4+0x1c00], R145 ;  /* 0x001c00914e007988 */ /* 0x000fe80008000404 */
[----:B------:R-:W-:Y:S04]  /*6ea0*/  STS.U16 [R57+UR4+0x2500], R56 ;  /* 0x0025003839007988 */ /* 0x000fe80008000404 */
[----:B------:R-:W-:Y:S04]  /*6eb0*/  STS.U16 [R57+UR4+0x2d00], R73 ;  /* 0x002d004939007988 */ /* 0x000fe80008000404 */
[----:B------:R-:W-:Y:S04]  /*6ec0*/  STS.U16 [R57+UR4+0x3500], R94 ;  /* 0x0035005e39007988 */ /* 0x000fe80008000404 */
[----:B------:R-:W-:Y:S04]  /*6ed0*/  STS.U16 [R57+UR4+0x3d00], R67 ;  /* 0x003d004339007988 */ /* 0x000fe80008000404 */
[----:B------:R-:W-:Y:S04]  /*6ee0*/  STS.U16 [R57+UR4+0x500], R76 ;  /* 0x0005004c39007988 */ /* 0x000fe80008000404 */
[----:B------:R-:W-:Y:S04]  /*6ef0*/  STS.U16 [R57+UR4+0xd00], R89 ;  /* 0x000d005939007988 */ /* 0x000fe80008000404 */
[----:B------:R-:W-:Y:S01]  /*6f00*/  STS.U16 [R57+UR4+0x1500], R92 ;  /* 0x0015005c39007988 */ /* 0x000fe20008000404 */
[----:B------:R-:W-:-:S03]  /*6f10*/  UMOV UR5, 0x400 ;  /* 0x0000040000057882 */ /* 0x000fc60000000000 */
[----:B------:R-:W-:Y:S04]  /*6f20*/  STS.U16 [R57+UR4+0x1d00], R95 ;  /* 0x001d005f39007988 */ /* 0x000fe80008000404 */
[----:B------:R-:W-:Y:S04]  /*6f30*/  STS.U16 [R58+UR4+0x2600], R61 ;  /* 0x0026003d3a007988 */ /* 0x000fe80008000404 */
[----:B------:R-:W-:Y:S04]  /*6f40*/  STS.U16 [R58+UR4+0x2e00], R75 ;  /* 0x002e004b3a007988 */ /* 0x000fe80008000404 */
[----:B------:R1:W-:Y:S04]  /*6f50*/  STS.U16 [R58+UR4+0x3600], R136 ;  /* 0x003600883a007988 */ /* 0x0003e80008000404 */
[----:B------:R-:W-:Y:S04]  /*6f60*/  STS.U16 [R58+UR4+0x3e00], R69 ;  /* 0x003e00453a007988 */ /* 0x000fe80008000404 */
[----:B------:R-:W-:Y:S01]  /*6f70*/  STS.U16 [R58+UR4+0x600], R63 ;  /* 0x0006003f3a007988 */ /* 0x000fe20008000404 */
[----:B------:R-:W-:Y:S01]  /*6f80*/  IMAD.SHL.U32 R101, R153, 0x20, RZ ;  /* 0x0000002099657824 */ /* 0x000fe200078e00ff */
[----:B0-----:R-:W-:-:S02]  /*6f90*/  ULEA UR5, UR6, UR5, 0x18 ;  /* 0x0000000506057291 */ /* 0x001fc4000f8ec03f */
[----:B------:R-:W-:Y:S04]  /*6fa0*/  STS.U16 [R58+UR4+0xe00], R88 ;  /* 0x000e00583a007988 */ /* 0x000fe80008000404 */
[----:B------:R-:W-:Y:S04]  /*6fb0*/  STS.U16 [R58+UR4+0x1600], R141 ;  /* 0x0016008d3a007988 */ /* 0x000fe80008000404 */
[----:B------:R-:W-:Y:S04]  /*6fc0*/  STS.U16 [R58+UR4+0x1e00], R143 ;  /* 0x001e008f3a007988 */ /* 0x000fe80008000404 */
[----:B------:R-:W-:Y:S04]  /*6fd0*/  STS.U16 [R142+UR4+0x2700], R62 ;  /* 0x0027003e8e007988 */ /* 0x000fe80008000404 */
[----:B------:R-:W-:Y:S04]  /*6fe0*/  STS.U16 [R142+UR4+0x2f00], R77 ;  /* 0x002f004d8e007988 */ /* 0x000fe80008000404 */
[----:B------:R0:W-:Y:S04]  /*6ff0*/  STS.U16 [R142+UR4+0x3700], R137 ;  /* 0x003700898e007988 */ /* 0x0001e80008000404 */
[----:B------:R-:W-:Y:S04]  /*7000*/  STS.U16 [R142+UR4+0x3f00], R64 ;  /* 0x003f00408e007988 */ /* 0x000fe80008000404 */
[----:B------:R-:W-:Y:S04]  /*7010*/  STS.U16 [R142+UR4+0x700], R70 ;  /* 0x000700468e007988 */ /* 0x000fe80008000404 */
[----:B------:R-:W-:Y:S04]  /*7020*/  STS.U16 [R142+UR4+0xf00], R71 ;  /* 0x000f00478e007988 */ /* 0x000fe80008000404 */
[----:B------:R-:W-:Y:S04]  /*7030*/  STS.U16 [R142+UR4+0x1700], R74 ;  /* 0x0017004a8e007988 */ /* 0x000fe80008000404 */
[----:B------:R-:W-:Y:S01]  /*7040*/  STS.U16 [R142+UR4+0x1f00], R147 ;  /* 0x001f00938e007988 */ /* 0x000fe20008000404 */
[----:B------:R-:W-:Y:S01]  /*7050*/  BAR.SYNC.DEFER_BLOCKING 0x0 ;  /* 0x0000000000007b1d */ /* 0x000fe20000010000 */
[----:B------:R-:W-:-:S04]  /*7060*/  LOP3.LUT R101, R60, 0x200, R101, 0xf8, !PT ;  /* 0x000002003c657812 */ /* 0x000fc800078ef865 */
[----:B-1----:R-:W-:Y:S01]  /*7070*/  LOP3.LUT R136, R101, 0x20, RZ, 0x3c, !PT ;  /* 0x0000002065887812 */ /* 0x002fe200078e3cff */
[----:B------:R-:W-:Y:S04]  /*7080*/  LDSM.16.MT88.4 R88, [R101+UR5+0x4000] ;  /* 0x004000056558783b */ /* 0x000fe80008004200 */
[----:B------:R-:W1:Y:S04]  /*7090*/  LDSM.16.M88.4 R60, [R138+UR5] ;  /* 0x000000058a3c783b */ /* 0x000e680008000200 */
[----:B------:R-:W2:Y:S04]  /*70a0*/  LDSM.16.M88.4 R64, [R138+UR5+0x2000] ;  /* 0x002000058a40783b */ /* 0x000ea80008000200 */
[----:B------:R-:W3:Y:S04]  /*70b0*/  LDSM.16.MT88.4 R56, [R136+UR5+0x4000] ;  /* 0x004000058838783b */ /* 0x000ee80008004200 */
[----:B------:R-:W4:Y:S04]  /*70c0*/  LDSM.16.MT88.4 R68, [R101+UR5+0x4400] ;  /* 0x004400056544783b */ /* 0x000f280008004200 */
[----:B------:R-:W5:Y:S01]  /*70d0*/  LDSM.16.MT88.4 R72, [R136+UR5+0x4400] ;  /* 0x004400058848783b */ /* 0x000f620008004200 */
[----:B0-----:R-:W-:-:S03]  /*70e0*/  LOP3.LUT R137, R138, 0x40, RZ, 0x3c, !PT ;  /* 0x000000408a897812 */ /* 0x001fc600078e3cff */
[----:B------:R-:W-:Y:S04]  /*70f0*/  LDSM.16.MT88.4 R92, [R101+UR5+0x4800] ;  /* 0x00480005655c783b */ /* 0x000fe80008004200 */
[----:B------:R-:W-:Y:S01]  /*7100*/  LDSM.16.MT88.4 R76, [R136+UR5+0x4800] ;  /* 0x00480005884c783b */ /* 0x000fe20008004200 */
[C---:B-1----:R-:W-:Y:S06]  /*7110*/  HMMA.16816.F32 R96, R88.reuse, R60, R96 ;  /* 0x0000003c5860723c */ /* 0x042fec0000001860 */
[----:B--2---:R-:W-:Y:S01]  /*7120*/  HMMA.16816.F32 R88, R88, R64, R52 ;  /* 0x000000405858723c */ /* 0x004fe20000001834 */
[----:B------:R-:W-:Y:S05]  /*7130*/  LDSM.16.M88.4 R52, [R137+UR5+0x2000] ;  /* 0x002000058934783b */ /* 0x000fea0008000200 */
[C---:B---3--:R-:W-:Y:S06]  /*7140*/  HMMA.16816.F32 R84, R56.reuse, R60, R84 ;  /* 0x0000003c3854723c */ /* 0x048fec0000001854 */
[----:B------:R-:W-:Y:S01]  /*7150*/  HMMA.16816.F32 R80, R56, R64, R80 ;  /* 0x000000403850723c */ /* 0x000fe20000001850 */
[----:B------:R-:W0:Y:S05]  /*7160*/  LDSM.16.M88.4 R56, [R137+UR5] ;  /* 0x000000058938783b */ /* 0x000e2a0008000200 */
[C---:B----4-:R-:W-:Y:S06]  /*7170*/  HMMA.16816.F32 R96, R68.reuse, R62, R96 ;  /* 0x0000003e4460723c */ /* 0x050fec0000001860 */
[----:B------:R-:W-:Y:S01]  /*7180*/  HMMA.16816.F32 R68, R68, R66, R88 ;  /* 0x000000424444723c */ /* 0x000fe20000001858 */
[----:B------:R-:W1:Y:S05]  /*7190*/  LDSM.16.MT88.4 R88, [R101+UR5+0x4c00] ;  /* 0x004c00056558783b */ /* 0x000e6a0008004200 */
[C---:B-----5:R-:W-:Y:S01]  /*71a0*/  HMMA.16816.F32 R60, R72.reuse, R62, R84 ;  /* 0x0000003e483c723c */ /* 0x060fe20000001854 */
[----:B------:R-:W2:Y:S05]  /*71b0*/  LDSM.16.MT88.4 R84, [R136+UR5+0x4c00] ;  /* 0x004c00058854783b */ /* 0x000eaa0008004200 */
[----:B------:R-:W-:Y:S01]  /*71c0*/  HMMA.16816.F32 R64, R72, R66, R80 ;  /* 0x000000424840723c */ /* 0x000fe20000001850 */
[----:B------:R-:W-:Y:S04]  /*71d0*/  LDSM.16.M88.4 R72, [R138+UR5+0x80] ;  /* 0x000080058a48783b */ /* 0x000fe80008000200 */
[----:B------:R-:W-:Y:S01]  /*71e0*/  LDSM.16.MT88.4 R80, [R136+UR5+0x5000] ;  /* 0x005000058850783b */ /* 0x000fe20008004200 */
[C---:B0-----:R-:W-:Y:S06]  /*71f0*/  HMMA.16816.F32 R96, R92.reuse, R56, R96 ;  /* 0x000000385c60723c */ /* 0x041fec0000001860 */
[----:B------:R-:W-:Y:S01]  /*7200*/  HMMA.16816.F32 R92, R92, R52, R68 ;  /* 0x000000345c5c723c */ /* 0x000fe20000001844 */
[----:B------:R-:W-:Y:S05]  /*7210*/  LDSM.16.M88.4 R68, [R138+UR5+0x2080] ;  /* 0x002080058a44783b */ /* 0x000fea0008000200 */
[C---:B------:R-:W-:Y:S06]  /*7220*/  HMMA.16816.F32 R60, R76.reuse, R56, R60 ;  /* 0x000000384c3c723c */ /* 0x040fec000000183c */
[----:B------:R-:W-:Y:S01]  /*7230*/  HMMA.16816.F32 R76, R76, R52, R64 ;  /* 0x000000344c4c723c */ /* 0x000fe20000001840 */
[----:B------:R-:W0:Y:S05]  /*7240*/  LDSM.16.MT88.4 R64, [R101+UR5+0x5000] ;  /* 0x005000056540783b */ /* 0x000e2a0008004200 */
[C---:B-1----:R-:W-:Y:S06]  /*7250*/  HMMA.16816.F32 R96, R88.reuse, R58, R96 ;  /* 0x0000003a5860723c */ /* 0x042fec0000001860 */
[----:B------:R-:W-:Y:S01]  /*7260*/  HMMA.16816.F32 R92, R88, R54, R92 ;  /* 0x00000036585c723c */ /* 0x000fe2000000185c */
[----:B------:R-:W-:Y:S05]  /*7270*/  LDSM.16.M88.4 R88, [R137+UR5+0x2080] ;  /* 0x002080058958783b */ /* 0x000fea0008000200 */
[C---:B--2---:R-:W-:Y:S01]  /*7280*/  HMMA.16816.F32 R60, R84.reuse, R58, R60 ;  /* 0x0000003a543c723c */ /* 0x044fe2000000183c */
[----:B------:R-:W1:Y:S05]  /*7290*/  LDSM.16.MT88.4 R56, [R101+UR5+0x5400] ;  /* 0x005400056538783b */ /* 0x000e6a0008004200 */
[----:B------:R-:W-:Y:S01]  /*72a0*/  HMMA.16816.F32 R76, R84, R54, R76 ;  /* 0x00000036544c723c */ /* 0x000fe2000000184c */
[----:B------:R-:W2:Y:S04]  /*72b0*/  LDSM.16.MT88.4 R52, [R136+UR5+0x5400] ;  /* 0x005400058834783b */ /* 0x000ea80008004200 */
[----:B------:R-:W-:Y:S01]  /*72c0*/  LDSM.16.MT88.4 R84, [R136+UR5+0x5800] ;  /* 0x005800058854783b */ /* 0x000fe20008004200 */
[C---:B0-----:R-:W-:Y:S06]  /*72d0*/  HMMA.16816.F32 R96, R64.reuse, R72, R96 ;  /* 0x000000484060723c */ /* 0x041fec0000001860 */
[----:B------:R-:W-:Y:S01]  /*72e0*/  HMMA.16816.F32 R92, R64, R68, R92 ;  /* 0x00000044405c723c */ /* 0x000fe2000000185c */
[----:B------:R-:W0:Y:S05]  /*72f0*/  LDSM.16.MT88.4 R64, [R101+UR5+0x5800] ;  /* 0x005800056540783b */ /* 0x000e2a0008004200 */
[C---:B------:R-:W-:Y:S06]  /*7300*/  HMMA.16816.F32 R60, R80.reuse, R72, R60 ;  /* 0x00000048503c723c */ /* 0x040fec000000183c */
[----:B------:R-:W-:Y:S01]  /*7310*/  HMMA.16816.F32 R76, R80, R68, R76 ;  /* 0x00000044504c723c */ /* 0x000fe2000000184c */
[----:B------:R-:W3:Y:S05]  /*7320*/  LDSM.16.M88.4 R80, [R137+UR5+0x80] ;  /* 0x000080058950783b */ /* 0x000eea0008000200 */
[C---:B-1----:R-:W-:Y:S06]  /*7330*/  HMMA.16816.F32 R96, R56.reuse, R74, R96 ;  /* 0x0000004a3860723c */ /* 0x042fec0000001860 */
[----:B------:R-:W-:Y:S01]  /*7340*/  HMMA.16816.F32 R92, R56, R70, R92 ;  /* 0x00000046385c723c */ /* 0x000fe2000000185c */
[----:B------:R-:W-:Y:S05]  /*7350*/  LDSM.16.MT88.4 R56, [R136+UR5+0x5c00] ;  /* 0x005c00058838783b */ /* 0x000fea0008004200 */
[C---:B--2---:R-:W-:Y:S06]  /*7360*/  HMMA.16816.F32 R60, R52.reuse, R74, R60 ;  /* 0x0000004a343c723c */ /* 0x044fec000000183c */
[----:B------:R-:W-:Y:S01]  /*7370*/  HMMA.16816.F32 R76, R52, R70, R76 ;  /* 0x00000046344c723c */ /* 0x000fe2000000184c */
[----:B------:R-:W1:Y:S11]  /*7380*/  LDSM.16.MT88.4 R52, [R101+UR5+0x5c00] ;  /* 0x005c00056534783b */ /* 0x000e760008004200 */
[C---:B0-----:R-:W-:Y:S06]  /*7390*/  HMMA.16816.F32 R92, R64.reuse, R88, R92 ;  /* 0x00000058405c723c */ /* 0x041fec000000185c */
[-C--:B---3--:R-:W-:Y:S06]  /*73a0*/  HMMA.16816.F32 R96, R64, R80.reuse, R96 ;  /* 0x000000504060723c */ /* 0x088fec0000001860 */
[C---:B------:R-:W-:Y:S06]  /*73b0*/  HMMA.16816.F32 R60, R84.reuse, R80, R60 ;  /* 0x00000050543c723c */ /* 0x040fec000000183c */
[----:B------:R-:W-:-:S12]  /*73c0*/  HMMA.16816.F32 R76, R84, R88, R76 ;  /* 0x00000058544c723c */ /* 0x000fd8000000184c */
[C---:B-1----:R-:W-:Y:S06]  /*73d0*/  HMMA.16816.F32 R96, R52.reuse, R82, R96 ;  /* 0x000000523460723c */ /* 0x042fec0000001860 */
[----:B------:R-:W-:Y:S01]  /*73e0*/  HMMA.16816.F32 R52, R52, R90, R92 ;  /* 0x0000005a3434723c */ /* 0x000fe2000000185c */
[----:B------:R-:W0:Y:S05]  /*73f0*/  LDC R94, c[0x0][0x23c] ;  /* 0x00008f00ff5e7b82 */ /* 0x000e2a0000000800 */
[C---:B------:R-:W-:Y:S06]  /*7400*/  HMMA.16816.F32 R84, R56.reuse, R82, R60 ;  /* 0x000000523854723c */ /* 0x040fec000000183c */
[----:B------:R-:W-:Y:S01]  /*7410*/  HMMA.16816.F32 R80, R56, R90, R76 ;  /* 0x0000005a3850723c */ /* 0x000fe2000000184c */
[----:B------:R-:W-:Y:S01]  /*7420*/  IMAD.MOV.U32 R101, RZ, RZ, R4 ;  /* 0x000000ffff657224 */ /* 0x000fe200078e0004 */
[----:B------:R-:W-:-:S05]  /*7430*/  MOV R63, R14 ;  /* 0x0000000e003f7202 */ /* 0x000fca0000000f00 */
[----:B------:R-:W-:Y:S02]  /*7440*/  IMAD.MOV.U32 R57, RZ, RZ, R11 ;  /* 0x000000ffff397224 */ /* 0x000fe400078e000b */
[----:B------:R-:W-:Y:S02]  /*7450*/  IMAD.MOV.U32 R11, RZ, RZ, R10 ;  /* 0x000000ffff0b7224 */ /* 0x000fe400078e000a */
[----:B------:R-:W-:Y:S02]  /*7460*/  IMAD.MOV.U32 R10, RZ, RZ, R44 ;  /* 0x000000ffff0a7224 */ /* 0x000fe400078e002c */
[----:B0-----:R-:W-:Y:S02]  /*7470*/  IMAD.SHL.U32 R94, R94, 0x80, RZ ;  /* 0x000000805e5e7824 */ /* 0x001fe400078e00ff */
[----:B------:R-:W-:Y:S02]  /*7480*/  IMAD.MOV.U32 R58, RZ, RZ, R43 ;  /* 0x000000ffff3a7224 */ /* 0x000fe400078e002b */
[----:B------:R-:W-:-:S02]  /*7490*/  IMAD.MOV.U32 R59, RZ, RZ, R12 ;  /* 0x000000ffff3b7224 */ /* 0x000fc400078e000c */
[----:B------:R-:W-:Y:S02]  /*74a0*/  IMAD.MOV.U32 R60, RZ, RZ, R42 ;  /* 0x000000ffff3c7224 */ /* 0x000fe400078e002a */
[----:B------:R-:W-:Y:S02]  /*74b0*/  IMAD.MOV.U32 R61, RZ, RZ, R13 ;  /* 0x000000ffff3d7224 */ /* 0x000fe400078e000d */
[----:B------:R-:W-:Y:S02]  /*74c0*/  IMAD.MOV.U32 R62, RZ, RZ, R41 ;  /* 0x000000ffff3e7224 */ /* 0x000fe400078e0029 */
[----:B------:R-:W-:-:S04]  /*74d0*/  IMAD.WIDE R42, R94, 0x2, R10 ;  /* 0x000000025e2a7825 */ /* 0x000fc800078e020a */
[----:B------:R-:W-:Y:S02]  /*74e0*/  IMAD.MOV.U32 R64, RZ, RZ, R40 ;  /* 0x000000ffff407224 */ /* 0x000fe400078e0028 */
[----:B------:R-:W-:Y:S02]  /*74f0*/  IMAD.MOV.U32 R65, RZ, RZ, R15 ;  /* 0x000000ffff417224 */ /* 0x000fe400078e000f */
[----:B------:R-:W-:Y:S01]  /*7500*/  IMAD.WIDE R12, R94, 0x2, R58 ;  /* 0x000000025e0c7825 */ /* 0x000fe200078e023a */
[----:B------:R-:W-:-:S03]  /*7510*/  MOV R93, R159 ;  /* 0x0000009f005d7202 */ /* 0x000fc60000000f00 */
[----:B------:R-:W-:Y:S02]  /*7520*/  IMAD.MOV.U32 R4, RZ, RZ, R49 ;  /* 0x000000ffff047224 */ /* 0x000fe400078e0031 */
[----:B------:R-:W-:Y:S02]  /*7530*/  IMAD.MOV.U32 R66, RZ, RZ, R39 ;  /* 0x000000ffff427224 */ /* 0x000fe400078e0027 */
[----:B------:R-:W-:Y:S02]  /*7540*/  IMAD.MOV.U32 R67, RZ, RZ, R102 ;  /* 0x000000ffff437224 */ /* 0x000fe400078e0066 */
[----:B------:R-:W-:-:S04]  /*7550*/  IMAD.WIDE R100, R94, 0x2, R100 ;  /* 0x000000025e647825 */ /* 0x000fc800078e0264 */
[----:B------:R-:W-:Y:S01]  /*7560*/  IMAD.WIDE R40, R94, 0x2, R60 ;  /* 0x000000025e287825 */ /* 0x000fe200078e023c */
[----:B------:R-:W-:-:S03]  /*7570*/  MOV R72, R36 ;  /* 0x0000002400487202 */ /* 0x000fc60000000f00 */
[----:B------:R-:W-:Y:S02]  /*7580*/  IMAD.MOV.U32 R68, RZ, RZ, R38 ;  /* 0x000000ffff447224 */ /* 0x000fe400078e0026 */
[----:B------:R-:W-:-:S04]  /*7590*/  IMAD.WIDE R14, R94, 0x2, R62 ;  /* 0x000000025e0e7825 */ /* 0x000fc800078e023e */
[----:B------:R-:W-:Y:S02]  /*75a0*/  IMAD.MOV.U32 R10, RZ, RZ, R43 ;  /* 0x000000ffff0a7224 */ /* 0x000fe400078e002b */
[----:B------:R-:W-:Y:S02]  /*75b0*/  IMAD.MOV.U32 R69, RZ, RZ, R103 ;  /* 0x000000ffff457224 */ /* 0x000fe400078e0067 */
[----:B------:R-:W-:-:S04]  /*75c0*/  IMAD.WIDE R38, R94, 0x2, R64 ;  /* 0x000000025e267825 */ /* 0x000fc800078e0240 */
[----:B------:R-:W-:Y:S02]  /*75d0*/  IMAD.MOV.U32 R43, RZ, RZ, R12 ;  /* 0x000000ffff2b7224 */ /* 0x000fe400078e000c */
[----:B------:R-:W-:Y:S02]  /*75e0*/  IMAD.MOV.U32 R70, RZ, RZ, R37 ;  /* 0x000000ffff467224 */ /* 0x000fe400078e0025 */
[----:B------:R-:W-:Y:S02]  /*75f0*/  IMAD.MOV.U32 R71, RZ, RZ, R104 ;  /* 0x000000ffff477224 */ /* 0x000fe400078e0068 */
[----:B------:R-:W-:Y:S02]  /*7600*/  IMAD.MOV.U32 R91, RZ, RZ, R158 ;  /* 0x000000ffff5b7224 */ /* 0x000fe400078e009e */
[----:B------:R-:W-:Y:S02]  /*7610*/  IMAD.MOV.U32 R12, RZ, RZ, R13 ;  /* 0x000000ffff0c7224 */ /* 0x000fe400078e000d */
[----:B------:R-:W-:-:S04]  /*7620*/  IMAD.WIDE R158, R94, 0x2, R4 ;  /* 0x000000025e9e7825 */ /* 0x000fc800078e0204 */
[----:B------:R-:W-:-:S04]  /*7630*/  IMAD.WIDE R102, R94, 0x2, R66 ;  /* 0x000000025e667825 */ /* 0x000fc800078e0242 */
[----:B------:R-:W-:Y:S02]  /*7640*/  IMAD.MOV.U32 R13, RZ, RZ, R41 ;  /* 0x000000ffff0d7224 */ /* 0x000fe400078e0029 */
[----:B------:R-:W-:Y:S02]  /*7650*/  IMAD.MOV.U32 R73, RZ, RZ, R105 ;  /* 0x000000ffff497224 */ /* 0x000fe400078e0069 */
[----:B------:R-:W-:Y:S02]  /*7660*/  IMAD.MOV.U32 R74, RZ, RZ, R35 ;  /* 0x000000ffff4a7224 */ /* 0x000fe400078e0023 */
[----:B------:R-:W-:Y:S02]  /*7670*/  IMAD.MOV.U32 R75, RZ, RZ, R106 ;  /* 0x000000ffff4b7224 */ /* 0x000fe400078e006a */
[----:B------:R-:W-:Y:S02]  /*7680*/  IMAD.MOV.U32 R4, RZ, RZ, R101 ;  /* 0x000000ffff047224 */ /* 0x000fe400078e0065 */
[----:B------:R-:W-:Y:S01]  /*7690*/  IMAD.MOV.U32 R41, RZ, RZ, R14 ;  /* 0x000000ffff297224 */ /* 0x000fe200078e000e */
[----:B------:R-:W0:Y:S01]  /*76a0*/  LDC R101, c[0x0][0x238] ;  /* 0x00008e00ff657b82 */ /* 0x000e220000000800 */
[----:B------:R-:W-:-:S04]  /*76b0*/  IMAD.WIDE R36, R94, 0x2, R68 ;  /* 0x000000025e247825 */ /* 0x000fc800078e0244 */
[----:B------:R-:W-:Y:S01]  /*76c0*/  IMAD.MOV.U32 R14, RZ, RZ, R15 ;  /* 0x000000ffff0e7224 */ /* 0x000fe200078e000f */
[----:B------:R-:W-:Y:S01]  /*76d0*/  MOV R15, R39 ;  /* 0x00000027000f7202 */ /* 0x000fe20000000f00 */
[----:B------:R-:W-:Y:S01]  /*76e0*/  IMAD.WIDE R104, R94, 0x2, R70 ;  /* 0x000000025e687825 */ /* 0x000fe200078e0246 */
[----:B------:R-:W-:-:S03]  /*76f0*/  MOV R139, R109 ;  /* 0x0000006d008b7202 */ /* 0x000fc60000000f00 */
        /* <DEDUP_REMOVED lines=12> */
[----:B------:R-:W-:-:S02]  /*77c0*/  IMAD.MOV.U32 R141, RZ, RZ, R110 ;  /* 0x000000ffff8d7224 */ /* 0x000fc400078e006e */
[----:B------:R-:W-:-:S04]  /*77d0*/  IMAD.WIDE R32, R94, 0x2, R76 ;  /* 0x000000025e207825 */ /* 0x000fc800078e024c */
[----:B------:R-:W-:Y:S02]  /*77e0*/  IMAD.MOV.U32 R104, RZ, RZ, R105 ;  /* 0x000000ffff687224 */ /* 0x000fe400078e0069 */
[----:B------:R-:W-:Y:S02]  /*77f0*/  IMAD.MOV.U32 R49, RZ, RZ, R6 ;  /* 0x000000ffff317224 */ /* 0x000fe400078e0006 */
[----:B------:R-:W-:Y:S01]  /*7800*/  IMAD.WIDE R108, R94, 0x2, R136 ;  /* 0x000000025e6c7825 */ /* 0x000fe200078e0288 */
[----:B------:R-:W-:-:S03]  /*7810*/  LOP3.LUT R19, R19, R18, RZ, 0x3c, !PT ;  /* 0x0000001213137212 */ /* 0x000fc600078e3cff */
[----:B------:R-:W-:Y:S01]  /*7820*/  IMAD.MOV.U32 R105, RZ, RZ, R35 ;  /* 0x000000ffff697224 */ /* 0x000fe200078e0023 */
[----:B------:R-:W-:Y:S01]  /*7830*/  MOV R35, R106 ;  /* 0x0000006a00237202 */ /* 0x000fe20000000f00 */
[----:B------:R-:W-:Y:S02]  /*7840*/  IMAD.MOV.U32 R6, RZ, RZ, R47 ;  /* 0x000000ffff067224 */ /* 0x000fe400078e002f */
[----:B------:R-:W-:Y:S02]  /*7850*/  IMAD.MOV.U32 R142, RZ, RZ, R30 ;  /* 0x000000ffff8e7224 */ /* 0x000fe400078e001e */
[----:B------:R-:W-:Y:S02]  /*7860*/  IMAD.MOV.U32 R143, RZ, RZ, R111 ;  /* 0x000000ffff8f7224 */ /* 0x000fe400078e006f */
[----:B------:R-:W-:Y:S01]  /*7870*/  VIADD R228, R228, 0xffffffff ;  /* 0xffffffffe4e47836 */ /* 0x000fe20000000000 */
[----:B------:R-:W-:Y:S01]  /*7880*/  LOP3.LUT R193, R193, R192, RZ, 0x3c, !PT ;  /* 0x000000c0c1c17212 */ /* 0x000fe200078e3cff */
[----:B------:R-:W-:Y:S01]  /*7890*/  IMAD.MOV.U32 R144, RZ, RZ, R29 ;  /* 0x000000ffff907224 */ /* 0x000fe200078e001d */
[----:B------:R-:W-:Y:S01]  /*78a0*/  LOP3.LUT R189, R189, R188, RZ, 0x3c, !PT ;  /* 0x000000bcbdbd7212 */ /* 0x000fe200078e3cff */
[----:B------:R-:W-:Y:S01]  /*78b0*/  IMAD.MOV.U32 R145, RZ, RZ, R112 ;  /* 0x000000ffff917224 */ /* 0x000fe200078e0070 */
[----:B------:R-:W-:Y:S01]  /*78c0*/  LOP3.LUT R185, R185, R184, RZ, 0x3c, !PT ;  /* 0x000000b8b9b97212 */ /* 0x000fe200078e3cff */
[----:B------:R-:W-:Y:S01]  /*78d0*/  IMAD.WIDE R30, R94, 0x2, R138 ;  /* 0x000000025e1e7825 */ /* 0x000fe200078e028a */
[----:B------:R-:W-:-:S02]  /*78e0*/  LOP3.LUT R183, R183, R182, RZ, 0x3c, !PT ;  /* 0x000000b6b7b77212 */ /* 0x000fc400078e3cff */
[----:B------:R-:W-:Y:S01]  /*78f0*/  LOP3.LUT R181, R181, R180, RZ, 0x3c, !PT ;  /* 0x000000b4b5b57212 */ /* 0x000fe200078e3cff */
[----:B------:R-:W-:Y:S01]  /*7900*/  IMAD.MOV.U32 R106, RZ, RZ, R107 ;  /* 0x000000ffff6a7224 */ /* 0x000fe200078e006b */
[----:B------:R-:W-:Y:S01]  /*7910*/  LOP3.LUT R179, R179, R178, RZ, 0x3c, !PT ;  /* 0x000000b2b3b37212 */ /* 0x000fe200078e3cff */
[C---:B------:R-:W-:Y:S01]  /*7920*/  IMAD.WIDE R110, R94.reuse, 0x2, R140 ;  /* 0x000000025e6e7825 */ /* 0x040fe200078e028c */
[----:B------:R-:W-:Y:S02]  /*7930*/  LOP3.LUT R177, R177, R176, RZ, 0x3c, !PT ;  /* 0x000000b0b1b17212 */ /* 0x000fe400078e3cff */
[----:B------:R-:W-:Y:S01]  /*7940*/  LOP3.LUT R175, R175, R174, RZ, 0x3c, !PT ;  /* 0x000000aeafaf7212 */ /* 0x000fe200078e3cff */
[----:B------:R-:W-:Y:S01]  /*7950*/  IMAD.MOV.U32 R107, RZ, RZ, R33 ;  /* 0x000000ffff6b7224 */ /* 0x000fe200078e0021 */
[----:B------:R-:W-:Y:S01]  /*7960*/  LOP3.LUT R173, R173, R172, RZ, 0x3c, !PT ;  /* 0x000000acadad7212 */ /* 0x000fe200078e3cff */
[----:B------:R-:W-:Y:S01]  /*7970*/  IMAD.MOV.U32 R47, RZ, RZ, R8 ;  /* 0x000000ffff2f7224 */ /* 0x000fe200078e0008 */
[----:B------:R-:W-:Y:S01]  /*7980*/  LOP3.LUT R171, R171, R170, RZ, 0x3c, !PT ;  /* 0x000000aaabab7212 */ /* 0x000fe200078e3cff */
[----:B------:R-:W-:Y:S01]  /*7990*/  IMAD.MOV.U32 R146, RZ, RZ, R28 ;  /* 0x000000ffff927224 */ /* 0x000fe200078e001c */
[----:B------:R-:W-:Y:S01]  /*79a0*/  LOP3.LUT R169, R169, R168, RZ, 0x3c, !PT ;  /* 0x000000a8a9a97212 */ /* 0x000fe200078e3cff */
[----:B------:R-:W-:Y:S01]  /*79b0*/  IMAD.MOV.U32 R147, RZ, RZ, R113 ;  /* 0x000000ffff937224 */ /* 0x000fe200078e0071 */
[----:B------:R-:W-:Y:S01]  /*79c0*/  MOV R154, R45 ;  /* 0x0000002d009a7202 */ /* 0x000fe20000000f00 */
[----:B------:R-:W-:Y:S01]  /*79d0*/  IMAD.MOV.U32 R33, RZ, RZ, R108 ;  /* 0x000000ffff217224 */ /* 0x000fe200078e006c */
[----:B------:R-:W-:Y:S01]  /*79e0*/  MOV R148, R27 ;  /* 0x0000001b00947202 */ /* 0x000fe20000000f00 */
[----:B------:R-:W-:Y:S01]  /*79f0*/  IMAD.MOV.U32 R149, RZ, RZ, R114 ;  /* 0x000000ffff957224 */ /* 0x000fe200078e0072 */
[----:B------:R-:W-:Y:S01]  /*7a00*/  LOP3.LUT R167, R167, R166, RZ, 0x3c, !PT ;  /* 0x000000a6a7a77212 */ /* 0x000fe200078e3cff */
[----:B------:R-:W-:Y:S01]  /*7a10*/  IMAD.WIDE R44, R94, 0x2, R6 ;  /* 0x000000025e2c7825 */ /* 0x000fe200078e0206 */
[----:B------:R-:W-:-:S03]  /*7a20*/  ISETP.NE.U32.AND P0, PT, R228, RZ, PT ;  /* 0x000000ffe400720c */ /* 0x000fc60003f05070 */
[----:B------:R-:W-:Y:S01]  /*7a30*/  IMAD.WIDE R28, R94, 0x2, R142 ;  /* 0x000000025e1c7825 */ /* 0x000fe200078e028e */
[----:B------:R-:W-:-:S03]  /*7a40*/  LOP3.LUT R18, R19, R18, RZ, 0x3c, !PT ;  /* 0x0000001213127212 */ /* 0x000fc600078e3cff */
        /* <DEDUP_REMOVED lines=22> */
[C---:B------:R-:W-:Y:S01]  /*7bb0*/  IMAD.WIDE R26, R94.reuse, 0x2, R146 ;  /* 0x000000025e1a7825 */ /* 0x040fe200078e0292 */
[----:B------:R-:W-:Y:S02]  /*7bc0*/  MOV R110, R111 ;  /* 0x0000006f006e7202 */ /* 0x000fe40000000f00 */
[----:B------:R-:W-:Y:S01]  /*7bd0*/  MOV R56, R20 ;  /* 0x0000001400387202 */ /* 0x000fe20000000f00 */
[C---:B------:R-:W-:Y:S01]  /*7be0*/  IMAD.WIDE R114, R94.reuse, 0x2, R148 ;  /* 0x000000025e727825 */ /* 0x040fe200078e0294 */
[----:B------:R-:W-:Y:S02]  /*7bf0*/  MOV R191, R118 ;  /* 0x0000007600bf7202 */ /* 0x000fe40000000f00 */
[----:B------:R-:W-:Y:S01]  /*7c00*/  MOV R209, R126 ;  /* 0x0000007e00d17202 */ /* 0x000fe20000000f00 */
[----:B------:R-:W-:Y:S01]  /*7c10*/  IMAD.MOV.U32 R47, RZ, RZ, R44 ;  /* 0x000000ffff2f7224 */ /* 0x000fe200078e002c */
[----:B------:R-:W-:Y:S01]  /*7c20*/  MOV R44, R42 ;  /* 0x0000002a002c7202 */ /* 0x000fe20000000f00 */
[----:B------:R-:W-:Y:S01]  /*7c30*/  IMAD.MOV.U32 R111, RZ, RZ, R29 ;  /* 0x000000ffff6f7224 */ /* 0x000fe200078e001d */
[----:B------:R-:W-:Y:S01]  /*7c40*/  LOP3.LUT R19, R19, R18, RZ, 0x3c, !PT ;  /* 0x0000001213137212 */ /* 0x000fe200078e3cff */
[----:B------:R-:W-:Y:S01]  /*7c50*/  IMAD.MOV.U32 R186, RZ, RZ, R24 ;  /* 0x000000ffffba7224 */ /* 0x000fe200078e0018 */
[----:B------:R-:W-:Y:S01]  /*7c60*/  MOV R227, R135 ;  /* 0x0000008700e37202 */ /* 0x000fe20000000f00 */
        /* <DEDUP_REMOVED lines=23> */
[----:B------:R-:W-:-:S03]  /*7de0*/  LOP3.LUT R167, R167, R166, RZ, 0x3c, !PT ;  /* 0x000000a6a7a77212 */ /* 0x000fc600078e3cff */
[----:B------:R-:W-:Y:S02]  /*7df0*/  IMAD.MOV.U32 R42, RZ, RZ, R40 ;  /* 0x000000ffff2a7224 */ /* 0x000fe400078e0028 */
[----:B------:R-:W-:Y:S02]  /*7e00*/  IMAD.MOV.U32 R112, RZ, RZ, R113 ;  /* 0x000000ffff707224 */ /* 0x000fe400078e0071 */
[----:B------:R-:W-:Y:S02]  /*7e10*/  IMAD.MOV.U32 R21, RZ, RZ, R3 ;  /* 0x000000ffff157224 */ /* 0x000fe400078e0003 */
[----:B------:R-:W-:Y:S02]  /*7e20*/  IMAD.MOV.U32 R194, RZ, RZ, R22 ;  /* 0x000000ffffc27224 */ /* 0x000fe400078e0016 */
[----:B------:R-:W-:Y:S02]  /*7e30*/  IMAD.MOV.U32 R195, RZ, RZ, R119 ;  /* 0x000000ffffc37224 */ /* 0x000fe400078e0077 */
[----:B------:R-:W-:-:S02]  /*7e40*/  IMAD.MOV.U32 R199, RZ, RZ, R121 ;  /* 0x000000ffffc77224 */ /* 0x000fc400078e0079 */
        /* <DEDUP_REMOVED lines=21> */
[----:B------:R-:W-:Y:S01]  /*7fa0*/  IMAD.WIDE R162, R94, 0x2, R56 ;  /* 0x000000025ea27825 */ /* 0x000fe200078e0238 */
[----:B------:R-:W-:-:S03]  /*7fb0*/  UIADD3 UR7, UR7, -0x80, URZ ;  /* 0xffffff8007077890 */ /* 0x000fc6000fffe03f */
[----:B------:R-:W-:-:S04]  /*7fc0*/  IMAD.WIDE R118, R94, 0x2, R190 ;  /* 0x000000025e767825 */ /* 0x000fc800078e02be */
[----:B------:R-:W-:-:S04]  /*7fd0*/  IMAD.WIDE R120, R94, 0x2, R196 ;  /* 0x000000025e787825 */ /* 0x000fc800078e02c4 */
[----:B------:R-:W-:-:S04]  /*7fe0*/  IMAD.WIDE R122, R94, 0x2, R200 ;  /* 0x000000025e7a7825 */ /* 0x000fc800078e02c8 */
[----:B------:R-:W-:-:S04]  /*7ff0*/  IMAD.WIDE R126, R94, 0x2, R208 ;  /* 0x000000025e7e7825 */ /* 0x000fc800078e02d0 */
[----:B------:R-:W-:-:S04]  /*8000*/  IMAD.WIDE R128, R94, 0x2, R212 ;  /* 0x000000025e807825 */ /* 0x000fc800078e02d4 */
[----:B------:R-:W-:-:S04]  /*8010*/  IMAD.WIDE R130, R94, 0x2, R216 ;  /* 0x000000025e827825 */ /* 0x000fc800078e02d8 */
[----:B------:R-:W-:-:S04]  /*8020*/  IMAD.WIDE R132, R94, 0x2, R220 ;  /* 0x000000025e847825 */ /* 0x000fc800078e02dc */
[----:B------:R-:W-:-:S04]  /*8030*/  IMAD.WIDE R134, R94, 0x2, R224 ;  /* 0x000000025e867825 */ /* 0x000fc800078e02e0 */
[----:B------:R-:W-:Y:S02]  /*8040*/  IMAD.MOV.U32 R34, RZ, RZ, R32 ;  /* 0x000000ffff227224 */ /* 0x000fe400078e0020 */
[----:B------:R-:W-:Y:S02]  /*8050*/  IMAD.MOV.U32 R115, RZ, RZ, R25 ;  /* 0x000000ffff737224 */ /* 0x000fe400078e0019 */
[----:B------:R-:W-:Y:S01]  /*8060*/  IMAD.WIDE R164, R94, 0x2, R18 ;  /* 0x000000025ea47825 */ /* 0x000fe200078e0212 */
[----:B------:R-:W-:-:S03]  /*8070*/  MOV R204, R124 ;  /* 0x0000007c00cc7202 */ /* 0x000fc60000000f00 */
        /* <DEDUP_REMOVED lines=31> */
[----:B------:R-:W-:Y:S02]  /*8270*/  IMAD.MOV.U32 R30, RZ, RZ, R28 ;  /* 0x000000ffff1e7224 */ /* 0x000fe400078e001c */
[----:B------:R-:W-:Y:S02]  /*8280*/  IMAD.MOV.U32 R116, RZ, RZ, R117 ;  /* 0x000000ffff747224 */ /* 0x000fe400078e0075 */
[----:B0-----:R-:W-:Y:S02]  /*8290*/  IMAD.SHL.U32 R101, R101, 0x80, RZ ;  /* 0x0000008065657824 */ /* 0x001fe400078e00ff */
[----:B------:R-:W-:Y:S01]  /*82a0*/  IMAD.MOV.U32 R28, RZ, RZ, R26 ;  /* 0x000000ffff1c7224 */ /* 0x000fe200078e001a */
[----:B------:R-:W-:Y:S01]  /*82b0*/  MOV R26, R24 ;  /* 0x00000018001a7202 */ /* 0x000fe20000000f00 */
[----:B------:R-:W-:Y:S02]  /*82c0*/  IMAD.MOV.U32 R117, RZ, RZ, R23 ;  /* 0x000000ffff757224 */ /* 0x000fe400078e0017 */
[----:B------:R-:W-:-:S02]  /*82d0*/  IMAD.MOV.U32 R46, RZ, RZ, R8 ;  /* 0x000000ffff2e7224 */ /* 0x000fc400078e0008 */
[----:B------:R-:W-:Y:S02]  /*82e0*/  IMAD.MOV.U32 R23, RZ, RZ, R118 ;  /* 0x000000ffff177224 */ /* 0x000fe400078e0076 */
[----:B------:R-:W-:Y:S02]  /*82f0*/  IMAD.MOV.U32 R196, RZ, RZ, R120 ;  /* 0x000000ffffc47224 */ /* 0x000fe400078e0078 */
[----:B------:R-:W-:Y:S02]  /*8300*/  IMAD.MOV.U32 R200, RZ, RZ, R122 ;  /* 0x000000ffffc87224 */ /* 0x000fe400078e007a */
[----:B------:R-:W-:Y:S02]  /*8310*/  IMAD.MOV.U32 R208, RZ, RZ, R126 ;  /* 0x000000ffffd07224 */ /* 0x000fe400078e007e */
[----:B------:R-:W-:Y:S01]  /*8320*/  IMAD.MOV.U32 R212, RZ, RZ, R128 ;  /* 0x000000ffffd47224 */ /* 0x000fe200078e0080 */
[----:B------:R-:W-:Y:S01]  /*8330*/  MOV R128, R129 ;  /* 0x0000008100807202 */ /* 0x000fe20000000f00 */
[----:B------:R-:W-:-:S02]  /*8340*/  IMAD.MOV.U32 R216, RZ, RZ, R130 ;  /* 0x000000ffffd87224 */ /* 0x000fc400078e0082 */
[----:B------:R-:W-:Y:S02]  /*8350*/  IMAD.MOV.U32 R220, RZ, RZ, R132 ;  /* 0x000000ffffdc7224 */ /* 0x000fe400078e0084 */
[----:B------:R-:W-:Y:S01]  /*8360*/  IMAD.MOV.U32 R224, RZ, RZ, R134 ;  /* 0x000000ffffe07224 */ /* 0x000fe200078e0086 */
[----:B------:R-:W-:Y:S01]  /*8370*/  MOV R222, R138 ;  /* 0x0000008a00de7202 */ /* 0x000fe20000000f00 */
        /* <DEDUP_REMOVED lines=8> */
[----:B------:R-:W-:-:S02]  /*8400*/  IMAD.MOV.U32 R49, RZ, RZ, R158 ;  /* 0x000000ffff317224 */ /* 0x000fc400078e009e */
[----:B------:R-:W-:Y:S02]  /*8410*/  IMAD.MOV.U32 R48, RZ, RZ, R156 ;  /* 0x000000ffff307224 */ /* 0x000fe400078e009c */
        /* <DEDUP_REMOVED lines=61> */
[----:B------:R-:W-:Y:S01]  /*87f0*/  IMAD.MOV.U32 R166, RZ, RZ, R95 ;  /* 0x000000ffffa67224 */ /* 0x000fe200078e005f */
[----:B------:R-:W-:Y:S06]  /*8800*/  @P0 BRA `(.L_x_2) ;  /* 0xffffffc0007c0947 */ /* 0x000fec000383ffff */
[----:B------:R-:W-:Y:S02]  /*8810*/  F2FP.F16.F32.PACK_AB R83, R83, R87 ;  /* 0x000000575353723e */ /* 0x000fe400000000ff */
[----:B------:R-:W-:Y:S02]  /*8820*/  F2FP.F16.F32.PACK_AB R82, R82, R86 ;  /* 0x000000565252723e */ /* 0x000fe400000000ff */
[----:B------:R-:W-:Y:S02]  /*8830*/  F2FP.F16.F32.PACK_AB R81, R81, R85 ;  /* 0x000000555151723e */ /* 0x000fe400000000ff */
[----:B------:R-:W-:Y:S02]  /*8840*/  F2FP.F16.F32.PACK_AB R80, R80, R84 ;  /* 0x000000545050723e */ /* 0x000fe400000000ff */
[----:B------:R-:W-:Y:S02]  /*8850*/  F2FP.F16.F32.PACK_AB R55, R55, R99 ;  /* 0x000000633737723e */ /* 0x000fe400000000ff */
[----:B------:R-:W-:-:S02]  /*8860*/  F2FP.F16.F32.PACK_AB R54, R54, R98 ;  /* 0x000000623636723e */ /* 0x000fc400000000ff */
[----:B------:R-:W-:Y:S02]  /*8870*/  F2FP.F16.F32.PACK_AB R53, R53, R97 ;  /* 0x000000613535723e */ /* 0x000fe400000000ff */
[----:B------:R-:W-:-:S07]  /*8880*/  F2FP.F16.F32.PACK_AB R52, R52, R96 ;  /* 0x000000603434723e */ /* 0x000fce00000000ff */
.L_x_1:
[----:B0-----:R-:W2:Y:S01]  /*8890*/  LDL.LU R3, [R1+0x8] ;  /* 0x0000080001037983 */ /* 0x001ea20000300800 */
[----:B------:R-:W0:Y:S01]  /*88a0*/  S2R R7, SR_TID.X ;  /* 0x0000000000077919 */ /* 0x000e220000002100 */
[----:B------:R-:W1:Y:S01]  /*88b0*/  S2UR UR5, SR_CgaCtaId ;  /* 0x00000000000579c3 */ /* 0x000e620000008800 */
[----:B------:R-:W-:Y:S01]  /*88c0*/  UMOV UR4, 0x400 ;  /* 0x0000040000047882 */ /* 0x000fe20000000000 */
[----:B------:R-:W-:Y:S01]  /*88d0*/  ULDC.64 UR6, c[0x0][0x220] ;  /* 0x0000880000067ab9 */ /* 0x000fe20000000a00 */
[----:B------:R-:W3:Y:S01]  /*88e0*/  LDL.LU R8, [R1] ;  /* 0x0000000001087983 */ /* 0x000ee20000300800 */
[----:B------:R-:W-:-:S03]  /*88f0*/  ULDC.64 UR10, c[0x0][0x228] ;  /* 0x00008a00000a7ab9 */ /* 0x000fc60000000a00 */
[----:B------:R-:W4:Y:S01]  /*8900*/  LDL.LU R9, [R1+0x4] ;  /* 0x0000040001097983 */ /* 0x000f220000300800 */
[----:B------:R-:W-:Y:S02]  /*8910*/  ISETP.GE.AND P0, PT, R243, UR10, PT ;  /* 0x0000000af3007c0c */ /* 0x000fe4000bf06270 */
[C-C-:B------:R-:W-:Y:S02]  /*8920*/  LOP3.LUT R13, R2.reuse, 0x3c, R0.reuse, 0xfe, !PT ;  /* 0x0000003c020d7812 */ /* 0x140fe400078efe00 */
[C-C-:B------:R-:W-:Y:S02]  /*8930*/  LOP3.LUT R14, R2.reuse, 0x38, R0.reuse, 0xfe, !PT ;  /* 0x00000038020e7812 */ /* 0x140fe400078efe00 */
[C-C-:B------:R-:W-:Y:S02]  /*8940*/  LOP3.LUT R12, R2.reuse, 0x34, R0.reuse, 0xfe, !PT ;  /* 0x00000034020c7812 */ /* 0x140fe400078efe00 */
[C-C-:B------:R-:W-:Y:S02]  /*8950*/  LOP3.LUT R15, R2.reuse, 0x30, R0.reuse, 0xfe, !PT ;  /* 0x00000030020f7812 */ /* 0x140fe400078efe00 */
[----:B------:R-:W-:-:S02]  /*8960*/  LOP3.LUT R16, R2, 0x2c, R0, 0xfe, !PT ;  /* 0x0000002c02107812 */ /* 0x000fc400078efe00 */
[C-C-:B------:R-:W-:Y:S02]  /*8970*/  LOP3.LUT R17, R2.reuse, 0x28, R0.reuse, 0xfe, !PT ;  /* 0x0000002802117812 */ /* 0x140fe400078efe00 */
[C-C-:B------:R-:W-:Y:S01]  /*8980*/  LOP3.LUT R18, R2.reuse, 0x24, R0.reuse, 0xfe, !PT ;  /* 0x0000002402127812 */ /* 0x140fe200078efe00 */
[----:B-1----:R-:W-:Y:S01]  /*8990*/  ULEA UR4, UR5, UR4, 0x18 ;  /* 0x0000000405047291 */ /* 0x002fe2000f8ec03f */
[C-C-:B------:R-:W-:Y:S02]  /*89a0*/  LOP3.LUT R19, R2.reuse, 0x20, R0.reuse, 0xfe, !PT ;  /* 0x0000002002137812 */ /* 0x140fe400078efe00 */
[----:B------:R-:W-:Y:S01]  /*89b0*/  ULDC UR5, c[0x0][0x244] ;  /* 0x0000910000057ab9 */ /* 0x000fe20000000800 */
[C-C-:B------:R-:W-:Y:S02]  /*89c0*/  LOP3.LUT R11, R2.reuse, 0x1c, R0.reuse, 0xfe, !PT ;  /* 0x0000001c020b7812 */ /* 0x140fe400078efe00 */
[----:B------:R-:W-:Y:S01]  /*89d0*/  LOP3.LUT R10, R2, 0x18, R0, 0xfe, !PT ;  /* 0x00000018020a7812 */ /* 0x000fe200078efe00 */
[C---:B0-----:R-:W-:Y:S01]  /*89e0*/  IMAD.SHL.U32 R4, R7.reuse, 0x40, RZ ;  /* 0x0000004007047824 */ /* 0x041fe200078e00ff */
[----:B------:R-:W-:-:S02]  /*89f0*/  LOP3.LUT R6, R7, 0x60, RZ, 0xc0, !PT ;  /* 0x0000006007067812 */ /* 0x000fc400078ec0ff */
[----:B------:R-:W-:Y:S02]  /*8a00*/  SHF.R.S32.HI R5, RZ, 0x3, R7 ;  /* 0x00000003ff057819 */ /* 0x000fe40000011407 */
[----:B------:R-:W-:Y:S02]  /*8a10*/  LOP3.LUT R4, R4, 0x40, RZ, 0xc0, !PT ;  /* 0x0000004004047812 */ /* 0x000fe400078ec0ff */
[----:B------:R-:W-:-:S04]  /*8a20*/  SGXT R5, R5, 0x1 ;  /* 0x000000010505781a */ /* 0x000fc80000000200 */
[----:B------:R-:W-:Y:S01]  /*8a30*/  LOP3.LUT R5, R5, 0x440, RZ, 0xc0, !PT ;  /* 0x0000044005057812 */ /* 0x000fe200078ec0ff */
[----:B------:R-:W-:Y:S01]  /*8a40*/  BAR.SYNC.DEFER_BLOCKING 0x0 ;  /* 0x0000000000007b1d */ /* 0x000fe20000010000 */
[----:B--2---:R-:W-:-:S05]  /*8a50*/  LOP3.LUT R3, R3, 0x3c, RZ, 0xc0, !PT ;  /* 0x0000003c03037812 */ /* 0x004fca00078ec0ff */
[----:B------:R-:W-:Y:S02]  /*8a60*/  IMAD R3, R6, 0x8, R3 ;  /* 0x0000000806037824 */ /* 0x000fe400078e0203 */
[----:B------:R-:W-:Y:S01]  /*8a70*/  IMAD.SHL.U32 R6, R7, 0x4, RZ ;  /* 0x0000000407067824 */ /* 0x000fe200078e00ff */
[----:B---3--:R-:W-:Y:S01]  /*8a80*/  LOP3.LUT R8, R5, 0x38, R8, 0xf8, !PT ;  /* 0x0000003805087812 */ /* 0x008fe200078ef808 */
[----:B------:R-:W-:Y:S01]  /*8a90*/  IMAD.IADD R3, R4, 0x1, R3 ;  /* 0x0000000104037824 */ /* 0x000fe200078e0203 */
[----:B------:R-:W-:-:S04]  /*8aa0*/  SHF.R.S32.HI R4, RZ, 0x4, R7 ;  /* 0x00000004ff047819 */ /* 0x000fc80000011407 */
[----:B------:R-:W-:Y:S01]  /*8ab0*/  SGXT R4, R4, 0x1 ;  /* 0x000000010404781a */ /* 0x000fe20000000200 */
[----:B------:R-:W-:Y:S01]  /*8ac0*/  STS [R3+UR4], R52 ;  /* 0x0000003403007988 */ /* 0x000fe20008000804 */
[C---:B------:R-:W-:Y:S02]  /*8ad0*/  LOP3.LUT R5, R3.reuse, 0x4, RZ, 0x3c, !PT ;  /* 0x0000000403057812 */ /* 0x040fe400078e3cff */
[----:B------:R-:W-:Y:S01]  /*8ae0*/  LOP3.LUT R7, R4, 0x804, RZ, 0xc0, !PT ;  /* 0x0000080404077812 */ /* 0x000fe200078ec0ff */
[----:B------:R0:W-:Y:S01]  /*8af0*/  STS [R3+UR4+0x80], R53 ;  /* 0x0000803503007988 */ /* 0x0001e20008000804 */
[----:B------:R-:W-:Y:S02]  /*8b00*/  LOP3.LUT R4, R3, 0x40, RZ, 0x3c, !PT ;  /* 0x0000004003047812 */ /* 0x000fe400078e3cff */
[----:B------:R-:W-:Y:S02]  /*8b10*/  LOP3.LUT R7, R7, 0x80, R6, 0xf8, !PT ;  /* 0x0000008007077812 */ /* 0x000fe400078ef806 */
[----:B------:R-:W-:Y:S01]  /*8b20*/  LOP3.LUT R6, R3, 0x44, RZ, 0x3c, !PT ;  /* 0x0000004403067812 */ /* 0x000fe200078e3cff */
[----:B------:R-:W-:Y:S01]  /*8b30*/  STS [R4+UR4+0x400], R54 ;  /* 0x0004003604007988 */ /* 0x000fe20008000804 */
[----:B----4-:R-:W-:-:S02]  /*8b40*/  LOP3.LUT R21, R7, R8, R9, 0xf6, !PT ;  /* 0x0000000807157212 */ /* 0x010fc400078ef609 */
[C-C-:B------:R-:W-:Y:S01]  /*8b50*/  LOP3.LUT R8, R2.reuse, 0x14, R0.reuse, 0xfe, !PT ;  /* 0x0000001402087812 */ /* 0x140fe200078efe00 */
[----:B------:R1:W-:Y:S01]  /*8b60*/  STS [R4+UR4+0x480], R55 ;  /* 0x0004803704007988 */ /* 0x0003e20008000804 */
[----:B------:R-:W-:Y:S01]  /*8b70*/  LOP3.LUT R22, R21, 0x4, RZ, 0x3c, !PT ;  /* 0x0000000415167812 */ /* 0x000fe200078e3cff */
[----:B0-----:R-:W-:Y:S01]  /*8b80*/  IMAD R3, R243, UR5, RZ ;  /* 0x00000005f3037c24 */ /* 0x001fe2000f8e02ff */
[----:B------:R-:W-:Y:S01]  /*8b90*/  ULDC UR5, c[0x0][0x248] ;  /* 0x0000920000057ab9 */ /* 0x000fe20000000800 */
[----:B------:R-:W-:Y:S01]  /*8ba0*/  STS [R5+UR4+0x800], R80 ;  /* 0x0008005005007988 */ /* 0x000fe20008000804 */
[C---:B------:R-:W-:Y:S02]  /*8bb0*/  LOP3.LUT R9, R2.reuse, 0xc, R0, 0xfe, !PT ;  /* 0x0000000c02097812 */ /* 0x040fe400078efe00 */
[----:B------:R-:W-:Y:S01]  /*8bc0*/  LEA R23, P1, R3, UR6, 0x1 ;  /* 0x0000000603177c11 */ /* 0x000fe2000f8208ff */
[----:B------:R0:W-:Y:S01]  /*8bd0*/  STS [R5+UR4+0x880], R81 ;  /* 0x0008805105007988 */ /* 0x0001e20008000804 */
[----:B-1----:R-:W-:-:S03]  /*8be0*/  LOP3.LUT R4, R2, R0, RZ, 0xfc, !PT ;  /* 0x0000000002047212 */ /* 0x002fc600078efcff */
[----:B------:R-:W-:Y:S01]  /*8bf0*/  STS [R6+UR4+0xc00], R82 ;  /* 0x000c005206007988 */ /* 0x000fe20008000804 */
[----:B------:R-:W-:Y:S02]  /*8c00*/  LEA.HI.X.SX32 R24, R3, UR7, 0x1, P1 ;  /* 0x0000000703187c11 */ /* 0x000fe400088f0eff */
[----:B------:R-:W-:Y:S01]  /*8c10*/  LOP3.LUT R3, R2, 0x4, R0, 0xfe, !PT ;  /* 0x0000000402037812 */ /* 0x000fe200078efe00 */
[----:B------:R1:W-:Y:S01]  /*8c20*/  STS [R6+UR4+0xc80], R83 ;  /* 0x000c805306007988 */ /* 0x0003e20008000804 */
[----:B------:R-:W-:Y:S03]  /*8c30*/  BAR.SYNC.DEFER_BLOCKING 0x0 ;  /* 0x0000000000007b1d */ /* 0x000fe60000010000 */
[C---:B------:R-:W-:Y:S01]  /*8c40*/  IMAD R7, R3.reuse, UR5, RZ ;  /* 0x0000000503077c24 */ /* 0x040fe2000f8e02ff */
[C---:B------:R-:W-:Y:S01]  /*8c50*/  ISETP.LT.AND P1, PT, R4.reuse, UR11, !P0 ;  /* 0x0000000b04007c0c */ /* 0x040fe2000c721270 */
[----:B0-----:R-:W-:Y:S01]  /*8c60*/  IMAD R5, R4, UR5, RZ ;  /* 0x0000000504057c24 */ /* 0x001fe2000f8e02ff */
[----:B------:R-:W-:-:S02]  /*8c70*/  ISETP.LT.AND P4, PT, R3, UR11, !P0 ;  /* 0x0000000b03007c0c */ /* 0x000fc4000c781270 */
[-C--:B-1----:R-:W-:Y:S02]  /*8c80*/  LEA R6, P3, R7, R23.reuse, 0x1 ;  /* 0x0000001707067211 */ /* 0x082fe400078608ff */
[C-C-:B------:R-:W-:Y:S02]  /*8c90*/  LOP3.LUT R3, R2.reuse, 0x10, R0.reuse, 0xfe, !PT ;  /* 0x0000001002037812 */ /* 0x140fe400078efe00 */
[----:B------:R-:W-:Y:S02]  /*8ca0*/  LOP3.LUT R0, R2, 0x8, R0, 0xfe, !PT ;  /* 0x0000000802007812 */ /* 0x000fe400078efe00 */
[----:B------:R-:W-:Y:S01]  /*8cb0*/  LEA R4, P2, R5, R23, 0x1 ;  /* 0x0000001705047211 */ /* 0x000fe200078408ff */
[----:B------:R-:W-:Y:S01]  /*8cc0*/  IMAD R20, R3, UR5, RZ ;  /* 0x0000000503147c24 */ /* 0x000fe2000f8e02ff */
[-C--:B------:R-:W-:Y:S02]  /*8cd0*/  LEA.HI.X.SX32 R7, R7, R24.reuse, 0x1, P3 ;  /* 0x0000001807077211 */ /* 0x080fe400018f0eff */
[C---:B------:R-:W-:Y:S01]  /*8ce0*/  ISETP.LT.AND P3, PT, R0.reuse, UR11, !P0 ;  /* 0x0000000b00007c0c */ /* 0x040fe2000c761270 */
[----:B------:R-:W-:Y:S01]  /*8cf0*/  IMAD R0, R0, UR5, RZ ;  /* 0x0000000500007c24 */ /* 0x000fe2000f8e02ff */
[----:B------:R-:W-:-:S04]  /*8d00*/  LEA.HI.X.SX32 R5, R5, R24, 0x1, P2 ;  /* 0x0000001805057211 */ /* 0x000fc800010f0eff */
[----:B------:R-:W-:Y:S01]  /*8d10*/  LEA R2, P2, R0, R23, 0x1 ;  /* 0x0000001700027211 */ /* 0x000fe200078408ff */
[----:B------:R-:W0:Y:S04]  /*8d20*/  LDS R25, [R21+UR4] ;  /* 0x0000000415197984 */ /* 0x000e280008000800 */
[----:B------:R-:W1:Y:S04]  /*8d30*/  LDS R31, [R22+UR4] ;  /* 0x00000004161f7984 */ /* 0x000e680008000800 */
[----:B------:R-:W2:Y:S04]  /*8d40*/  LDS R27, [R21+UR4+0x100] ;  /* 0x00010004151b7984 */ /* 0x000ea80008000800 */
[----:B------:R-:W3:Y:S04]  /*8d50*/  LDS R33, [R22+UR4+0x100] ;  /* 0x0001000416217984 */ /* 0x000ee80008000800 */
[----:B------:R-:W4:Y:S04]  /*8d60*/  LDS R29, [R21+UR4+0x200] ;  /* 0x00020004151d7984 */ /* 0x000f280008000800 */
[----:B------:R-:W5:Y:S04]  /*8d70*/  LDS R35, [R22+UR4+0x200] ;  /* 0x0002000416237984 */ /* 0x000f680008000800 */
[----:B------:R-:W5:Y:S04]  /*8d80*/  LDS R21, [R21+UR4+0x300] ;  /* 0x0003000415157984 */ /* 0x000f680008000800 */
[----:B------:R-:W5:Y:S04]  /*8d90*/  LDS R37, [R22+UR4+0x300] ;  /* 0x0003000416257984 */ /* 0x000f680008000800 */
[----:B0-----:R0:W-:Y:S01]  /*8da0*/  @P1 STG.E.U16 desc[UR8][R4.64], R25 ;  /* 0x0000001904001986 */ /* 0x0011e2000c101508 */
[----:B------:R-:W-:-:S02]  /*8db0*/  ISETP.LT.AND P1, PT, R3, UR11, !P0 ;  /* 0x0000000b03007c0c */ /* 0x000fc4000c721270 */
[----:B------:R-:W-:Y:S01]  /*8dc0*/  LEA.HI.X.SX32 R3, R0, R24, 0x1, P2 ;  /* 0x0000001800037211 */ /* 0x000fe200010f0eff */
[----:B-1----:R1:W-:Y:S01]  /*8dd0*/  @P4 STG.E.U16 desc[UR8][R6.64], R31 ;  /* 0x0000001f06004986 */ /* 0x0023e2000c101508 */
[C---:B------:R-:W-:Y:S01]  /*8de0*/  ISETP.LT.AND P4, PT, R9.reuse, UR11, !P0 ;  /* 0x0000000b09007c0c */ /* 0x040fe2000c781270 */
[----:B------:R-:W-:Y:S01]  /*8df0*/  IMAD R9, R9, UR5, RZ ;  /* 0x0000000509097c24 */ /* 0x000fe2000f8e02ff */
[C---:B------:R-:W-:Y:S01]  /*8e00*/  ISETP.LT.AND P2, PT, R8.reuse, UR11, !P0 ;  /* 0x0000000b08007c0c */ /* 0x040fe2000c741270 */
[----:B------:R-:W-:Y:S01]  /*8e10*/  IMAD R0, R8, UR5, RZ ;  /* 0x0000000508007c24 */ /* 0x000fe2000f8e02ff */
[----:B--2---:R2:W-:Y:S02]  /*8e20*/  @P3 STG.E.U16 desc[UR8][R2.64], R27 ;  /* 0x0000001b02003986 */ /* 0x0045e4000c101508 */
[-C--:B0-----:R-:W-:Y:S02]  /*8e30*/  LEA R4, P5, R9, R23.reuse, 0x1 ;  /* 0x0000001709047211 */ /* 0x081fe400078a08ff */
[----:B------:R-:W-:-:S02]  /*8e40*/  LEA R8, P3, R0, R23, 0x1 ;  /* 0x0000001700087211 */ /* 0x000fc400078608ff */
[-C--:B-1----:R-:W-:Y:S02]  /*8e50*/  LEA R6, P6, R20, R23.reuse, 0x1 ;  /* 0x0000001714067211 */ /* 0x082fe400078c08ff */
[-C--:B------:R-:W-:Y:S02]  /*8e60*/  LEA.HI.X.SX32 R5, R9, R24.reuse, 0x1, P5 ;  /* 0x0000001809057211 */ /* 0x080fe400028f0eff */
[-C--:B------:R-:W-:Y:S01]  /*8e70*/  LEA.HI.X.SX32 R9, R0, R24.reuse, 0x1, P3 ;  /* 0x0000001800097211 */ /* 0x080fe200018f0eff */
[----:B------:R-:W-:Y:S01]  /*8e80*/  IMAD R0, R10, UR5, RZ ;  /* 0x000000050a007c24 */ /* 0x000fe2000f8e02ff */
[----:B------:R-:W-:Y:S01]  /*8e90*/  LEA.HI.X.SX32 R7, R20, R24, 0x1, P6 ;  /* 0x0000001814077211 */ /* 0x000fe200030f0eff */
[----:B---3--:R0:W-:Y:S01]  /*8ea0*/  @P4 STG.E.U16 desc[UR8][R4.64], R33 ;  /* 0x0000002104004986 */ /* 0x0081e2000c101508 */
[----:B------:R-:W-:Y:S01]  /*8eb0*/  ISETP.LT.AND P3, PT, R10, UR11, !P0 ;  /* 0x0000000b0a007c0c */ /* 0x000fe2000c761270 */
[----:B--2---:R-:W-:Y:S01]  /*8ec0*/  IMAD R3, R11, UR5, RZ ;  /* 0x000000050b037c24 */ /* 0x004fe2000f8e02ff */
[-C--:B------:R-:W-:Y:S01]  /*8ed0*/  LEA R10, P4, R0, R23.reuse, 0x1 ;  /* 0x00000017000a7211 */ /* 0x080fe200078808ff */
[----:B----4-:R1:W-:Y:S01]  /*8ee0*/  @P1 STG.E.U16 desc[UR8][R6.64], R29 ;  /* 0x0000001d06001986 */ /* 0x0103e2000c101508 */
[C---:B------:R-:W-:Y:S01]  /*8ef0*/  ISETP.LT.AND P1, PT, R19.reuse, UR11, !P0 ;  /* 0x0000000b13007c0c */ /* 0x040fe2000c721270 */
[----:B------:R-:W-:Y:S01]  /*8f00*/  IMAD R19, R19, UR5, RZ ;  /* 0x0000000513137c24 */ /* 0x000fe2000f8e02ff */
[----:B------:R-:W-:Y:S01]  /*8f10*/  LEA R2, P5, R3, R23, 0x1 ;  /* 0x0000001703027211 */ /* 0x000fe200078a08ff */
[----:B-----5:R-:W-:Y:S01]  /*8f20*/  @P2 STG.E.U16 desc[UR8][R8.64], R35 ;  /* 0x0000002308002986 */ /* 0x020fe2000c101508 */
[----:B------:R-:W-:-:S02]  /*8f30*/  ISETP.LT.AND P2, PT, R11, UR11, !P0 ;  /* 0x0000000b0b007c0c */ /* 0x000fc4000c741270 */
[-C--:B------:R-:W-:Y:S01]  /*8f40*/  LEA.HI.X.SX32 R11, R0, R24.reuse, 0x1, P4 ;  /* 0x00000018000b7211 */ /* 0x080fe200020f0eff */
[----:B------:R-:W-:Y:S01]  /*8f50*/  IMAD R0, R12, UR5, RZ ;  /* 0x000000050c007c24 */ /* 0x000fe2000f8e02ff */
[C---:B------:R-:W-:Y:S01]  /*8f60*/  ISETP.LT.AND P4, PT, R18.reuse, UR11, !P0 ;  /* 0x0000000b12007c0c */ /* 0x040fe2000c781270 */
[----:B------:R-:W-:Y:S01]  /*8f70*/  IMAD R18, R18, UR5, RZ ;  /* 0x0000000512127c24 */ /* 0x000fe2000f8e02ff */
[-C--:B------:R-:W-:Y:S01]  /*8f80*/  LEA.HI.X.SX32 R3, R3, R24.reuse, 0x1, P5 ;  /* 0x0000001803037211 */ /* 0x080fe200028f0eff */
[----:B------:R2:W-:Y:S01]  /*8f90*/  @P3 STG.E.U16 desc[UR8][R10.64], R21 ;  /* 0x000000150a003986 */ /* 0x0005e2000c101508 */
[-C--:B0-----:R-:W-:Y:S02]  /*8fa0*/  LEA R4, P3, R19, R23.reuse, 0x1 ;  /* 0x0000001713047211 */ /* 0x081fe400078608ff */
[----:B-1----:R-:W-:Y:S02]  /*8fb0*/  LEA R6, P6, R18, R23, 0x1 ;  /* 0x0000001712067211 */ /* 0x002fe400078c08ff */
[----:B------:R-:W-:Y:S01]  /*8fc0*/  PRMT R25, R25, 0x7632, R25 ;  /* 0x0000763219197816 */ /* 0x000fe20000000019 */
[----:B------:R-:W-:Y:S01]  /*8fd0*/  @P2 STG.E.U16 desc[UR8][R2.64], R37 ;  /* 0x0000002502002986 */ /* 0x000fe2000c101508 */
[----:B------:R-:W-:-:S02]  /*8fe0*/  LEA.HI.X.SX32 R5, R19, R24, 0x1, P3 ;  /* 0x0000001813057211 */ /* 0x000fc400018f0eff */
[----:B------:R-:W-:Y:S02]  /*8ff0*/  PRMT R31, R31, 0x7632, R31 ;  /* 0x000076321f1f7816 */ /* 0x000fe4000000001f */
[----:B------:R-:W-:Y:S01]  /*9000*/  LEA.HI.X.SX32 R7, R18, R24, 0x1, P6 ;  /* 0x0000001812077211 */ /* 0x000fe200030f0eff */
[----:B------:R0:W-:Y:S01]  /*9010*/  @P1 STG.E.U16 desc[UR8][R4.64], R25 ;  /* 0x0000001904001986 */ /* 0x0001e2000c101508 */
[C---:B------:R-:W-:Y:S01]  /*9020*/  ISETP.LT.AND P3, PT, R15.reuse, UR11, !P0 ;  /* 0x0000000b0f007c0c */ /* 0x040fe2000c761270 */
[----:B------:R-:W-:Y:S01]  /*9030*/  IMAD R15, R15, UR5, RZ ;  /* 0x000000050f0f7c24 */ /* 0x000fe2000f8e02ff */
[----:B------:R-:W-:Y:S01]  /*9040*/  ISETP.LT.AND P5, PT, R17, UR11, !P0 ;  /* 0x0000000b11007c0c */ /* 0x000fe2000c7a1270 */
[----:B------:R1:W-:Y:S01]  /*9050*/  @P4 STG.E.U16 desc[UR8][R6.64], R31 ;  /* 0x0000001f06004986 */ /* 0x0003e2000c101508 */
[C---:B------:R-:W-:Y:S01]  /*9060*/  ISETP.LT.AND P4, PT, R16.reuse, UR11, !P0 ;  /* 0x0000000b10007c0c */ /* 0x040fe2000c781270 */
[----:B------:R-:W-:Y:S01]  /*9070*/  IMAD R16, R16, UR5, RZ ;  /* 0x0000000510107c24 */ /* 0x000fe2000f8e02ff */
[----:B------:R-:W-:Y:S01]  /*9080*/  PRMT R27, R27, 0x7632, R27 ;  /* 0x000076321b1b7816 */ /* 0x000fe2000000001b */
[----:B--2---:R-:W-:Y:S01]  /*9090*/  IMAD R11, R14, UR5, RZ ;  /* 0x000000050e0b7c24 */ /* 0x004fe2000f8e02ff */
[----:B------:R-:W-:Y:S01]  /*90a0*/  PRMT R33, R33, 0x7632, R33 ;  /* 0x0000763221217816 */ /* 0x000fe20000000021 */
[----:B------:R-:W-:Y:S01]  /*90b0*/  IMAD R17, R17, UR5, RZ ;  /* 0x0000000511117c24 */ /* 0x000fe2000f8e02ff */
[----:B------:R-:W-:Y:S01]  /*90c0*/  PRMT R35, R35, 0x7632, R35 ;  /* 0x0000763223237816 */ /* 0x000fe20000000023 */
[----:B------:R-:W-:Y:S01]  /*90d0*/  IMAD R18, R13, UR5, RZ ;  /* 0x000000050d127c24 */ /* 0x000fe2000f8e02ff */
[----:B0-----:R-:W-:-:S02]  /*90e0*/  LEA R4, P1, R16, R23, 0x1 ;  /* 0x0000001710047211 */ /* 0x001fc400078208ff */
[-C--:B------:R-:W-:Y:S02]  /*90f0*/  LEA R2, P6, R17, R23.reuse, 0x1 ;  /* 0x0000001711027211 */ /* 0x080fe400078c08ff */
[-C--:B-1----:R-:W-:Y:S02]  /*9100*/  LEA R6, P2, R15, R23.reuse, 0x1 ;  /* 0x000000170f067211 */ /* 0x082fe400078408ff */
[-C--:B------:R-:W-:Y:S02]  /*9110*/  LEA.HI.X.SX32 R5, R16, R24.reuse, 0x1, P1 ;  /* 0x0000001810057211 */ /* 0x080fe400008f0eff */
[----:B------:R-:W-:Y:S02]  /*9120*/  LEA R10, P1, R11, R23, 0x1 ;  /* 0x000000170b0a7211 */ /* 0x000fe400078208ff */
[----:B------:R-:W-:Y:S02]  /*9130*/  LEA.HI.X.SX32 R7, R15, R24, 0x1, P2 ;  /* 0x000000180f077211 */ /* 0x000fe400010f0eff */
[----:B------:R-:W-:-:S02]  /*9140*/  ISETP.LT.AND P2, PT, R12, UR11, !P0 ;  /* 0x0000000b0c007c0c */ /* 0x000fc4000c741270 */
[-C--:B------:R-:W-:Y:S02]  /*9150*/  LEA.HI.X.SX32 R11, R11, R24.reuse, 0x1, P1 ;  /* 0x000000180b0b7211 */ /* 0x080fe400008f0eff */
[----:B------:R-:W-:Y:S02]  /*9160*/  LEA.HI.X.SX32 R3, R17, R24, 0x1, P6 ;  /* 0x0000001811037211 */ /* 0x000fe400030f0eff */
[----:B------:R-:W-:Y:S02]  /*9170*/  ISETP.LT.AND P1, PT, R14, UR11, !P0 ;  /* 0x0000000b0e007c0c */ /* 0x000fe4000c721270 */
[----:B------:R-:W-:Y:S01]  /*9180*/  ISETP.LT.AND P0, PT, R13, UR11, !P0 ;  /* 0x0000000b0d007c0c */ /* 0x000fe2000c701270 */
[----:B------:R0:W-:Y:S01]  /*9190*/  @P5 STG.E.U16 desc[UR8][R2.64], R27 ;  /* 0x0000001b02005986 */ /* 0x0001e2000c101508 */
[----:B------:R-:W-:-:S03]  /*91a0*/  LEA R8, P6, R0, R23, 0x1 ;  /* 0x0000001700087211 */ /* 0x000fc600078c08ff */
[----:B------:R1:W-:Y:S01]  /*91b0*/  @P4 STG.E.U16 desc[UR8][R4.64], R33 ;  /* 0x0000002104004986 */ /* 0x0003e2000c101508 */
[----:B------:R-:W-:Y:S02]  /*91c0*/  LEA.HI.X.SX32 R9, R0, R24, 0x1, P6 ;  /* 0x0000001800097211 */ /* 0x000fe400030f0eff */
[----:B------:R-:W-:-:S04]  /*91d0*/  LEA R12, P6, R18, R23, 0x1 ;  /* 0x00000017120c7211 */ /* 0x000fc800078c08ff */
[----:B------:R-:W-:Y:S02]  /*91e0*/  LEA.HI.X.SX32 R13, R18, R24, 0x1, P6 ;  /* 0x00000018120d7211 */ /* 0x000fe400030f0eff */
[----:B0-----:R-:W-:Y:S02]  /*91f0*/  PRMT R3, R29, 0x7632, R3 ;  /* 0x000076321d037816 */ /* 0x001fe40000000003 */
[----:B-1----:R-:W-:-:S03]  /*9200*/  PRMT R5, R21, 0x7632, R5 ;  /* 0x0000763215057816 */ /* 0x002fc60000000005 */
[----:B------:R0:W-:Y:S04]  /*9210*/  @P3 STG.E.U16 desc[UR8][R6.64], R3 ;  /* 0x0000000306003986 */ /* 0x0001e8000c101508 */
[----:B------:R0:W-:Y:S04]  /*9220*/  @P2 STG.E.U16 desc[UR8][R8.64], R35 ;  /* 0x0000002308002986 */ /* 0x0001e8000c101508 */
[----:B------:R0:W-:Y:S01]  /*9230*/  @P1 STG.E.U16 desc[UR8][R10.64], R5 ;  /* 0x000000050a001986 */ /* 0x0001e2000c101508 */
[----:B------:R-:W-:Y:S05]  /*9240*/  @!P0 EXIT ;  /* 0x000000000000894d */ /* 0x000fea0003800000 */
[----:B0-----:R-:W-:-:S05]  /*9250*/  PRMT R6, R37, 0x7632, R6 ;  /* 0x0000763225067816 */ /* 0x001fca0000000006 */
[----:B------:R-:W-:Y:S01]  /*9260*/  STG.E.U16 desc[UR8][R12.64], R6 ;  /* 0x000000060c007986 */ /* 0x000fe2000c101508 */
[----:B------:R-:W-:Y:S05]  /*9270*/  EXIT ;  /* 0x000000000000794d */ /* 0x000fea0003800000 */
.L_x_3:
[----:B------:R-:W-:-:S00]  /*9280*/  BRA `(.L_x_3) ;  /* 0xfffffffc00fc7947 */ /* 0x000fc0000383ffff */
[----:B------:R-:W-:-:S00]  /*9290*/  NOP ;  /* 0x0000000000007918 */ /* 0x000fc00000000000 */
        /* <DEDUP_REMOVED lines=14> */
.L_x_4:


//--------------------- .nv.shared.matmul_kernel  --------------------------
	.section	.nv.shared.matmul_kernel,"aw",@nobits
	.sectionflags	@""
	.align	16
	.zero		1024


//--------------------- .nv.shared.reserved.0     --------------------------
	.section	.nv.shared.reserved.0,"aw",@nobits
	.weak		__nv_reservedSMEM_offset_0_alias
	.size		__nv_reservedSMEM_offset_0_alias, 0, 0
	.other		__nv_reservedSMEM_offset_0_alias,@"STO_CUDA_RESERVED_SHARED STV_DEFAULT"
__nv_reservedSMEM_offset_0_alias:
	.zero		0


//--------------------- .nv.constant0.matmul_kernel --------------------------
	.section	.nv.constant0.matmul_kernel,"a",@progbits
	.sectionflags	@""
	.align	4
.nv.constant0.matmul_kernel:
	.zero		608


//--------------------- SYMBOLS --------------------------

	.type		.nv.reservedSmem.offset0,@object
	.size		.nv.reservedSmem.offset0,0x4
